	.target	sm_100a

	.elftype	@"ET_EXEC"


//--------------------- .note.nv.tkinfo           --------------------------
	.section	.note.nv.tkinfo,"",@"SHT_NOTE"
	.sectionflags	@"SHF_NOTE_NV_TKINFO"
	.tkinfo
        /*0018*/ 	.word	0x00000081
        /*0030*/ 	.string	""
        /*0030*/ 	.string	"ptxas-blackwell"
        /*0030*/ 	.string	"Cuda compilation tools, release 12.9, V12.9.86"
        /*0030*/ 	.string	"Build cuda_12.9.r12.9/compiler.36037853_0"
        /*0030*/ 	.string	"-v  -suppress-debug-info  -lineinfo  -arch sm_100a "



//--------------------- .note.nv.cuver            --------------------------
	.section	.note.nv.cuver,"",@"SHT_NOTE"
	.sectionflags	@"SHF_NOTE_NV_CUVER"
        /*0018*/ 	.short	0x0001
        /*001a*/ 	.short	0x0064
        /*001c*/ 	.short	0x0001
        /*001e*/ 	.short	0x0000
        /*0020*/ 	.short	0x0001
        /*0022*/ 	.short	0x0000


//--------------------- .nv.info                  --------------------------
	.section	.nv.info,"",@"SHT_CUDA_INFO"
	.align	4


	//----- nvinfo : EIATTR_REGCOUNT
	.align		4
        /*0000*/ 	.byte	0x04, 0x2f
        /*0002*/ 	.short	(.L_4 - .L_3)
	.align		4
.L_3:
        /*0004*/ 	.word	index@(gluon_tcgen05)
        /*0008*/ 	.word	0x00000027


	//----- nvinfo : EIATTR_FRAME_SIZE
	.align		4
.L_4:
        /*000c*/ 	.byte	0x04, 0x11
        /*000e*/ 	.short	(.L_6 - .L_5)
	.align		4
.L_5:
        /*0010*/ 	.word	index@($__internal_2_$__cuda_sm10x_tcgen05_guardrail_trap_unallocated_columns_being_dealloced)
        /*0014*/ 	.word	0x00000000


	//----- nvinfo : EIATTR_FRAME_SIZE
	.align		4
.L_6:
        /*0018*/ 	.byte	0x04, 0x11
        /*001a*/ 	.short	(.L_8 - .L_7)
	.align		4
.L_7:
        /*001c*/ 	.word	index@($__internal_1_$__cuda_sm10x_tcgen05_guardrail_trap_phase_invalid_during_alloc)
        /*0020*/ 	.word	0x00000000


	//----- nvinfo : EIATTR_FRAME_SIZE
	.align		4
.L_8:
        /*0024*/ 	.byte	0x04, 0x11
        /*0026*/ 	.short	(.L_10 - .L_9)
	.align		4
.L_9:
        /*0028*/ 	.word	index@($__internal_0_$__cuda_sm10x_tcgen05_guardrail_trap_col_being_dealloced_not_returned_by_alloc)
        /*002c*/ 	.word	0x00000000


	//----- nvinfo : EIATTR_FRAME_SIZE
	.align		4
.L_10:
        /*0030*/ 	.byte	0x04, 0x11
        /*0032*/ 	.short	(.L_12 - .L_11)
	.align		4
.L_11:
        /*0034*/ 	.word	index@(gluon_tcgen05)
        /*0038*/ 	.word	0x00000000


	//----- nvinfo : EIATTR_MIN_STACK_SIZE
	.align		4
.L_12:
        /*003c*/ 	.byte	0x04, 0x12
        /*003e*/ 	.short	(.L_14 - .L_13)
	.align		4
.L_13:
        /*0040*/ 	.word	index@(gluon_tcgen05)
        /*0044*/ 	.word	0x00000000
.L_14:


//--------------------- .nv.info.gluon_tcgen05    --------------------------
	.section	.nv.info.gluon_tcgen05,"",@"SHT_CUDA_INFO"
	.sectionflags	@""
	.align	4


	//----- nvinfo : EIATTR_CUDA_API_VERSION
	.align		4
        /*0000*/ 	.byte	0x04, 0x37
        /*0002*/ 	.short	(.L_16 - .L_15)
.L_15:
        /*0004*/ 	.word	0x00000081


	//----- nvinfo : EIATTR_KPARAM_INFO
	.align		4
.L_16:
        /*0008*/ 	.byte	0x04, 0x17
        /*000a*/ 	.short	(.L_18 - .L_17)
.L_17:
        /*000c*/ 	.word	0x00000000
        /*0010*/ 	.short	0x000a
        /*0012*/ 	.short	0x0048
        /*0014*/ 	.byte	0x00, 0xf4, 0x21, 0x00


	//----- nvinfo : EIATTR_KPARAM_INFO
	.align		4
.L_18:
        /*0018*/ 	.byte	0x04, 0x17
        /*001a*/ 	.short	(.L_20 - .L_19)
.L_19:
        /*001c*/ 	.word	0x00000000
        /*0020*/ 	.short	0x0009
        /*0022*/ 	.short	0x0040
        /*0024*/ 	.byte	0x00, 0xf4, 0x21, 0x00


	//----- nvinfo : EIATTR_KPARAM_INFO
	.align		4
.L_20:
        /*0028*/ 	.byte	0x04, 0x17
        /*002a*/ 	.short	(.L_22 - .L_21)
.L_21:
        /*002c*/ 	.word	0x00000000
        /*0030*/ 	.short	0x0008
        /*0032*/ 	.short	0x0038
        /*0034*/ 	.byte	0x00, 0xf0, 0x21, 0x00


	//----- nvinfo : EIATTR_KPARAM_INFO
	.align		4
.L_22:
        /*0038*/ 	.byte	0x04, 0x17
        /*003a*/ 	.short	(.L_24 - .L_23)
.L_23:
        /*003c*/ 	.word	0x00000000
        /*0040*/ 	.short	0x0007
        /*0042*/ 	.short	0x0030
        /*0044*/ 	.byte	0x00, 0xf0, 0x21, 0x00


	//----- nvinfo : EIATTR_KPARAM_INFO
	.align		4
.L_24:
        /*0048*/ 	.byte	0x04, 0x17
        /*004a*/ 	.short	(.L_26 - .L_25)
.L_25:
        /*004c*/ 	.word	0x00000000
        /*0050*/ 	.short	0x0006
        /*0052*/ 	.short	0x0028
        /*0054*/ 	.byte	0x00, 0xf0, 0x21, 0x00


	//----- nvinfo : EIATTR_KPARAM_INFO
	.align		4
.L_26:
        /*0058*/ 	.byte	0x04, 0x17
        /*005a*/ 	.short	(.L_28 - .L_27)
.L_27:
        /*005c*/ 	.word	0x00000000
        /*0060*/ 	.short	0x0005
        /*0062*/ 	.short	0x0020
        /*0064*/ 	.byte	0x00, 0xf0, 0x11, 0x00


	//----- nvinfo : EIATTR_KPARAM_INFO
	.align		4
.L_28:
        /*0068*/ 	.byte	0x04, 0x17
        /*006a*/ 	.short	(.L_30 - .L_29)
.L_29:
        /*006c*/ 	.word	0x00000000
        /*0070*/ 	.short	0x0004
        /*0072*/ 	.short	0x001c
        /*0074*/ 	.byte	0x00, 0xf0, 0x11, 0x00


	//----- nvinfo : EIATTR_KPARAM_INFO
	.align		4
.L_30:
        /*0078*/ 	.byte	0x04, 0x17
        /*007a*/ 	.short	(.L_32 - .L_31)
.L_31:
        /*007c*/ 	.word	0x00000000
        /*0080*/ 	.short	0x0003
        /*0082*/ 	.short	0x0018
        /*0084*/ 	.byte	0x00, 0xf0, 0x11, 0x00


	//----- nvinfo : EIATTR_KPARAM_INFO
	.align		4
.L_32:
        /*0088*/ 	.byte	0x04, 0x17
        /*008a*/ 	.short	(.L_34 - .L_33)
.L_33:
        /*008c*/ 	.word	0x00000000
        /*0090*/ 	.short	0x0002
        /*0092*/ 	.short	0x0010
        /*0094*/ 	.byte	0x00, 0xf4, 0x21, 0x00


	//----- nvinfo : EIATTR_KPARAM_INFO
	.align		4
.L_34:
        /*0098*/ 	.byte	0x04, 0x17
        /*009a*/ 	.short	(.L_36 - .L_35)
.L_35:
        /*009c*/ 	.word	0x00000000
        /*00a0*/ 	.short	0x0001
        /*00a2*/ 	.short	0x0008
        /*00a4*/ 	.byte	0x00, 0xf4, 0x21, 0x00


	//----- nvinfo : EIATTR_KPARAM_INFO
	.align		4
.L_36:
        /*00a8*/ 	.byte	0x04, 0x17
        /*00aa*/ 	.short	(.L_38 - .L_37)
.L_37:
        /*00ac*/ 	.word	0x00000000
        /*00b0*/ 	.short	0x0000
        /*00b2*/ 	.short	0x0000
        /*00b4*/ 	.byte	0x00, 0xf4, 0x21, 0x00


	//----- nvinfo : EIATTR_AT_ENTRY_FRAGMENTS
	.align		4
.L_38:
        /*00b8*/ 	.byte	0x04, 0x4f
        /*00ba*/ 	.short	(.L_40 - .L_39)


	//   ....[0]....
.L_39:
        /*00bc*/ 	.word	0x00000004


	//----- nvinfo : EIATTR_RESERVED_SMEM_USED
	.align		4
.L_40:
        /*00c0*/ 	.byte	0x01, 0x41
	.zero		2


	//----- nvinfo : EIATTR_SPARSE_MMA_MASK
	.align		4
        /*00c4*/ 	.byte	0x03, 0x50
        /*00c6*/ 	.short	0x0000


	//----- nvinfo : EIATTR_TCGEN05_1CTA_USED
	.align		4
        /*00c8*/ 	.byte	0x01, 0x51
	.zero		2


	//----- nvinfo : EIATTR_MAXREG_COUNT
	.align		4
        /*00cc*/ 	.byte	0x03, 0x1b
        /*00ce*/ 	.short	0x00ff


	//----- nvinfo : EIATTR_NUM_BARRIERS
	.align		4
        /*00d0*/ 	.byte	0x02, 0x4c
        /*00d2*/ 	.byte	0x01
	.zero		1


	//----- nvinfo : EIATTR_INT_WARP_WIDE_INSTR_OFFSETS
	.align		4
        /*00d4*/ 	.byte	0x04, 0x31
        /*00d6*/ 	.short	(.L_42 - .L_41)


	//   ....[0]....
.L_41:
        /*00d8*/ 	.word	0x00001670


	//   ....[1]....
        /*00dc*/ 	.word	0x00001690


	//   ....[2]....
        /*00e0*/ 	.word	0x00001710


	//   ....[3]....
        /*00e4*/ 	.word	0x00001ad0


	//   ....[4]....
        /*00e8*/ 	.word	0x00001ae0


	//   ....[5]....
        /*00ec*/ 	.word	0x00001b40


	//   ....[6]....
        /*00f0*/ 	.word	0x00001b50


	//   ....[7]....
        /*00f4*/ 	.word	0x00001cf0


	//   ....[8]....
        /*00f8*/ 	.word	0x00001d00


	//   ....[9]....
        /*00fc*/ 	.word	0x00001e80


	//   ....[10]....
        /*0100*/ 	.word	0x00001eb0


	//   ....[11]....
        /*0104*/ 	.word	0x00001ee0


	//   ....[12]....
        /*0108*/ 	.word	0x00001f00


	//   ....[13]....
        /*010c*/ 	.word	0x00002090


	//   ....[14]....
        /*0110*/ 	.word	0x000020a0


	//   ....[15]....
        /*0114*/ 	.word	0x00002480


	//   ....[16]....
        /*0118*/ 	.word	0x00002490


	//   ....[17]....
        /*011c*/ 	.word	0x000027d0


	//   ....[18]....
        /*0120*/ 	.word	0x00002820


	//----- nvinfo : EIATTR_COOP_GROUP_MASK_REGIDS
	.align		4
.L_42:
        /*0124*/ 	.byte	0x04, 0x29
        /*0126*/ 	.short	(.L_44 - .L_43)


	//   ....[0]....
.L_43:
        /*0128*/ 	.word	0xffffffff


	//   ....[1]....
        /*012c*/ 	.word	0xffffffff


	//   ....[2]....
        /*0130*/ 	.word	0xffffffff


	//   ....[3]....
        /*0134*/ 	.word	0xffffffff


	//   ....[4]....
        /*0138*/ 	.word	0xffffffff


	//   ....[5]....
        /*013c*/ 	.word	0xffffffff


	//   ....[6]....
        /*0140*/ 	.word	0xffffffff


	//   ....[7]....
        /*0144*/ 	.word	0xffffffff


	//   ....[8]....
        /*0148*/ 	.word	0xffffffff


	//   ....[9]....
        /*014c*/ 	.word	0xffffffff


	//----- nvinfo : EIATTR_COOP_GROUP_INSTR_OFFSETS
	.align		4
.L_44:
        /*0150*/ 	.byte	0x04, 0x28
        /*0152*/ 	.short	(.L_46 - .L_45)


	//   ....[0]....
.L_45:
        /*0154*/ 	.word	0x00000050


	//   ....[1]....
        /*0158*/ 	.word	0x00000310


	//   ....[2]....
        /*015c*/ 	.word	0x000004f0


	//   ....[3]....
        /*0160*/ 	.word	0x00000980


	//   ....[4]....
        /*0164*/ 	.word	0x00000ac0


	//   ....[5]....
        /*0168*/ 	.word	0x00000fa0


	//   ....[6]....
        /*016c*/ 	.word	0x000010e0


	//   ....[7]....
        /*0170*/ 	.word	0x00001530


	//   ....[8]....
        /*0174*/ 	.word	0x00002660


	//   ....[9]....
        /*0178*/ 	.word	0x000028d0


	//----- nvinfo : EIATTR_VRC_CTA_INIT_COUNT
	.align		4
.L_46:
        /*017c*/ 	.byte	0x02, 0x4a
        /*017e*/ 	.byte	0x80
	.zero		1


	//----- nvinfo : EIATTR_MBARRIER_INSTR_OFFSETS
	.align		4
        /*0180*/ 	.byte	0x04, 0x39
        /*0182*/ 	.short	(.L_48 - .L_47)


	//   ....[0]....
.L_47:
        /*0184*/ 	.word	0x00001730
        /*0188*/ 	.word	0x000000ff
        /*018c*/ 	.word	0x00006000
        /*0190*/ 	.short	0x0100
        /*0192*/ 	.byte	0x08
	.zero		1


	//   ....[1]....
        /*0194*/ 	.word	0x00001740
        /*0198*/ 	.word	0x000000ff
        /*019c*/ 	.word	0x00006020
        /*01a0*/ 	.short	0x0100
        /*01a2*/ 	.byte	0x08
	.zero		1


	//   ....[2]....
        /*01a4*/ 	.word	0x000017f0
        /*01a8*/ 	.word	0x000000ff
        /*01ac*/ 	.word	0x00006008
        /*01b0*/ 	.short	0x0100
        /*01b2*/ 	.byte	0x08
	.zero		1


	//   ....[3]....
        /*01b4*/ 	.word	0x00001800
        /*01b8*/ 	.word	0x000000ff
        /*01bc*/ 	.word	0x00006028
        /*01c0*/ 	.short	0x0100
        /*01c2*/ 	.byte	0x08
	.zero		1


	//   ....[4]....
        /*01c4*/ 	.word	0x000018e0
        /*01c8*/ 	.word	0x000000ff
        /*01cc*/ 	.word	0x00006010
        /*01d0*/ 	.short	0x0100
        /*01d2*/ 	.byte	0x08
	.zero		1


	//   ....[5]....
        /*01d4*/ 	.word	0x000018f0
        /*01d8*/ 	.word	0x000000ff
        /*01dc*/ 	.word	0x00006030
        /*01e0*/ 	.short	0x0100
        /*01e2*/ 	.byte	0x08
	.zero		1


	//   ....[6]....
        /*01e4*/ 	.word	0x00001a00
        /*01e8*/ 	.word	0x000000ff
        /*01ec*/ 	.word	0x00006018
        /*01f0*/ 	.short	0x0100
        /*01f2*/ 	.byte	0x08
	.zero		1


	//   ....[7]....
        /*01f4*/ 	.word	0x00001a10
        /*01f8*/ 	.word	0x000000ff
        /*01fc*/ 	.word	0x00006038
        /*0200*/ 	.short	0x0100
        /*0202*/ 	.byte	0x08
	.zero		1


	//   ....[8]....
        /*0204*/ 	.word	0x00001be0
        /*0208*/ 	.word	0x000000ff
        /*020c*/ 	.word	0x00006000
        /*0210*/ 	.short	0x010a
        /*0212*/ 	.byte	0x08
	.zero		1


	//   ....[9]....
        /*0214*/ 	.word	0x00001d50
        /*0218*/ 	.word	0x000000ff
        /*021c*/ 	.word	0x00006020
        /*0220*/ 	.short	0x010a
        /*0222*/ 	.byte	0x08
	.zero		1


	//   ....[10]....
        /*0224*/ 	.word	0x00001f80
        /*0228*/ 	.word	0x000000ff
        /*022c*/ 	.word	0x00006000
        /*0230*/ 	.short	0x010a
        /*0232*/ 	.byte	0x09
	.zero		1


	//   ....[11]....
        /*0234*/ 	.word	0x000020e0
        /*0238*/ 	.word	0x000000ff
        /*023c*/ 	.word	0x00006020
        /*0240*/ 	.short	0x010a
        /*0242*/ 	.byte	0x09
	.zero		1


	//   ....[12]....
        /*0244*/ 	.word	0x000021e0
        /*0248*/ 	.word	0x000000ff
        /*024c*/ 	.word	0x00006000
        /*0250*/ 	.short	0x0108
        /*0252*/ 	.byte	0x08
	.zero		1


	//   ....[13]....
        /*0254*/ 	.word	0x000021f0
        /*0258*/ 	.word	0x000000ff
        /*025c*/ 	.word	0x00006020
        /*0260*/ 	.short	0x0108
        /*0262*/ 	.byte	0x08
	.zero		1


	//   ....[14]....
        /*0264*/ 	.word	0x00002240
        /*0268*/ 	.word	0x000000ff
        /*026c*/ 	.word	0x00006008
        /*0270*/ 	.short	0x0108
        /*0272*/ 	.byte	0x08
	.zero		1


	//   ....[15]....
        /*0274*/ 	.word	0x00002250
        /*0278*/ 	.word	0x000000ff
        /*027c*/ 	.word	0x00006028
        /*0280*/ 	.short	0x0108
        /*0282*/ 	.byte	0x08
	.zero		1


	//   ....[16]....
        /*0284*/ 	.word	0x000022a0
        /*0288*/ 	.word	0x000000ff
        /*028c*/ 	.word	0x00006010
        /*0290*/ 	.short	0x0108
        /*0292*/ 	.byte	0x08
	.zero		1


	//   ....[17]....
        /*0294*/ 	.word	0x000022b0
        /*0298*/ 	.word	0x000000ff
        /*029c*/ 	.word	0x00006030
        /*02a0*/ 	.short	0x0108
        /*02a2*/ 	.byte	0x08
	.zero		1


	//   ....[18]....
        /*02a4*/ 	.word	0x00002300
        /*02a8*/ 	.word	0x000000ff
        /*02ac*/ 	.word	0x00006018
        /*02b0*/ 	.short	0x0108
        /*02b2*/ 	.byte	0x08
	.zero		1


	//   ....[19]....
        /*02b4*/ 	.word	0x00002310
        /*02b8*/ 	.word	0x000000ff
        /*02bc*/ 	.word	0x00006038
        /*02c0*/ 	.short	0x0108
        /*02c2*/ 	.byte	0x08
	.zero		1


	//   ....[20]....
        /*02c4*/ 	.word	0x000028f0
        /*02c8*/ 	.word	0x000000ff
        /*02cc*/ 	.word	0x00006000
        /*02d0*/ 	.short	0x010a
        /*02d2*/ 	.byte	0x08
	.zero		1


	//   ....[21]....
        /*02d4*/ 	.word	0x00002920
        /*02d8*/ 	.word	0x000000ff
        /*02dc*/ 	.word	0x00006020
        /*02e0*/ 	.short	0x010a
        /*02e2*/ 	.byte	0x08
	.zero		1


	//   ....[22]....
        /*02e4*/ 	.word	0x00002950
        /*02e8*/ 	.word	0x000000ff
        /*02ec*/ 	.word	0x00006000
        /*02f0*/ 	.short	0x010a
        /*02f2*/ 	.byte	0x09
	.zero		1


	//   ....[23]....
        /*02f4*/ 	.word	0x00002980
        /*02f8*/ 	.word	0x000000ff
        /*02fc*/ 	.word	0x00006020
        /*0300*/ 	.short	0x010a
        /*0302*/ 	.byte	0x09
	.zero		1


	//----- nvinfo : EIATTR_NUM_MBARRIERS
	.align		4
.L_48:
        /*0304*/ 	.byte	0x03, 0x38
        /*0306*/ 	.short	0x0008


	//----- nvinfo : EIATTR_EXIT_INSTR_OFFSETS
	.align		4
        /*0308*/ 	.byte	0x04, 0x1c
        /*030a*/ 	.short	(.L_50 - .L_49)


	//   ....[0]....
.L_49:
        /*030c*/ 	.word	0x000028e0


	//----- nvinfo : EIATTR_REQNTID
	.align		4
.L_50:
        /*0310*/ 	.byte	0x04, 0x10
        /*0312*/ 	.short	(.L_52 - .L_51)
.L_51:
        /*0314*/ 	.word	0x00000100
        /*0318*/ 	.word	0x00000001
        /*031c*/ 	.word	0x00000001


	//----- nvinfo : EIATTR_CRS_STACK_SIZE
	.align		4
.L_52:
        /*0320*/ 	.byte	0x04, 0x1e
        /*0322*/ 	.short	(.L_54 - .L_53)
.L_53:
        /*0324*/ 	.word	0x00000000


	//----- nvinfo : EIATTR_CBANK_PARAM_SIZE
	.align		4
.L_54:
        /*0328*/ 	.byte	0x03, 0x19
        /*032a*/ 	.short	0x0050


	//----- nvinfo : EIATTR_PARAM_CBANK
	.align		4
        /*032c*/ 	.byte	0x04, 0x0a
        /*032e*/ 	.short	(.L_56 - .L_55)
	.align		4
.L_55:
        /*0330*/ 	.word	index@(.nv.constant0.gluon_tcgen05)
        /*0334*/ 	.short	0x0380
        /*0336*/ 	.short	0x0050


	//----- nvinfo : EIATTR_SW_WAR
	.align		4
.L_56:
        /*0338*/ 	.byte	0x04, 0x36
        /*033a*/ 	.short	(.L_58 - .L_57)
.L_57:
        /*033c*/ 	.word	0x00000008
.L_58:


//--------------------- .nv.compat                --------------------------
	.section	.nv.compat,"",@"SHT_CUDA_COMPAT_INFO"
	.align	4
        /*0000*/ 	.byte	0x02, 0x02, 0x02, 0x00, 0x02, 0x05, 0x05, 0x00, 0x02, 0x03, 0x03, 0x00, 0x02, 0x06, 0x01, 0x00


//--------------------- .nv.callgraph             --------------------------
	.section	.nv.callgraph,"",@"SHT_CUDA_CALLGRAPH"
	.align	4
	.sectionentsize	8
	.align		4
        /*0000*/ 	.word	0x00000000
	.align		4
        /*0004*/ 	.word	0xffffffff
	.align		4
        /*0008*/ 	.word	0x00000000
	.align		4
        /*000c*/ 	.word	0xfffffffe
	.align		4
        /*0010*/ 	.word	0x00000000
	.align		4
        /*0014*/ 	.word	0xfffffffd
	.align		4
        /*0018*/ 	.word	0x00000000
	.align		4
        /*001c*/ 	.word	0xfffffffc


//--------------------- .text.gluon_tcgen05       --------------------------
	.section	.text.gluon_tcgen05,"ax",@progbits
	.align	128
        .global         gluon_tcgen05
        .type           gluon_tcgen05,@function
        .size           gluon_tcgen05,(.L_x_86 - gluon_tcgen05)
        .other          gluon_tcgen05,@"STO_CUDA_ENTRY STV_DEFAULT"
gluon_tcgen05:
.text.gluon_tcgen05:
[----:B------:R-:W1:Y:S01]  /*0000*/  LDC R1, c[0x0][0x37c] ;  /* 0x0000df00ff017b82 */ /* 0x000e620000000800 */
[----:B------:R-:W2:Y:S02]  /*0010*/  S2R R0, SR_TID.X ;  /* 0x0000000000007919 */ /* 0x000ea40000002100 */
[----:B--2---:R-:W-:-:S13]  /*0020*/  ISETP.GE.U32.AND P2, PT, R0, 0x20, PT ;  /* 0x000000200000780c */ /* 0x004fda0003f46070 */
[----:B------:R-:W-:Y:S05]  /*0030*/  @P2 BRA `(.L_x_0) ;  /* 0x0000000000b82947 */ /* 0x000fea0003800000 */
[----:B------:R-:W2:Y:S01]  /*0040*/  S2UR UR6, SR_CgaCtaId ;  /* 0x00000000000679c3 */ /* 0x000ea20000008800 */
[----:B------:R-:W-:Y:S01]  /*0050*/  NOP ;  /* 0x0000000000007918 */ /* 0x000fe20000000000 */
[----:B------:R-:W-:Y:S02]  /*0060*/  UMOV UR4, 0x40 ;  /* 0x0000004000047882 */ /* 0x000fe40000000000 */
[----:B--2---:R-:W-:-:S09]  /*0070*/  ULEA UR4, UR6, UR4, 0x18 ;  /* 0x0000000406047291 */ /* 0x004fd2000f8ec0ff */
[----:B------:R-:W2:Y:S01]  /*0080*/  LDS.U8 R2, [UR4] ;  /* 0x00000004ff027984 */ /* 0x000ea20008000000 */
[----:B------:R-:W-:Y:S02]  /*0090*/  UMOV UR4, 0x400 ;  /* 0x0000040000047882 */ /* 0x000fe40000000000 */
[----:B------:R-:W-:Y:S01]  /*00a0*/  ULEA UR4, UR6, UR4, 0x18 ;  /* 0x0000000406047291 */ /* 0x000fe2000f8ec0ff */
[----:B--2---:R-:W-:-:S13]  /*00b0*/  ISETP.NE.AND P0, PT, R2, RZ, PT ;  /* 0x000000ff0200720c */ /* 0x004fda0003f05270 */
[----:B------:R-:W-:Y:S05]  /*00c0*/  @P0 BRA `(.L_x_1) ;  /* 0x00000000007c0947 */ /* 0x000fea0003800000 */
[----:B------:R-:W-:-:S13]  /*00d0*/  ELECT P0, URZ, PT ;  /* 0x0000000000ff782f */ /* 0x000fda0003800000 */
[----:B------:R-:W-:Y:S05]  /*00e0*/  @!P0 BRA `(.L_x_2) ;  /* 0x0000000000848947 */ /* 0x000fea0003800000 */
[----:B------:R-:W-:Y:S01]  /*00f0*/  UMOV UR5, 0x4 ;  /* 0x0000000400057882 */ /* 0x000fe20000000000 */
[----:B------:R-:W-:Y:S02]  /*0100*/  IMAD.MOV.U32 R5, RZ, RZ, 0x1 ;  /* 0x00000001ff057424 */ /* 0x000fe400078e00ff */
[----:B------:R-:W-:Y:S02]  /*0110*/  IMAD.MOV.U32 R3, RZ, RZ, 0xf ;  /* 0x0000000fff037424 */ /* 0x000fe400078e00ff */
[----:B------:R-:W-:Y:S04]  /*0120*/  DEPBAR.LE SB2, 0x36 ;  /* 0x0000ad800000791a */ /* 0x000fe80000000000 */
[----:B------:R-:W2:Y:S02]  /*0130*/  UTCATOMSWS.FIND_AND_SET.ALIGN UP0, UR5, UR5 ;  /* 0x00000005000575e3 */ /* 0x000ea40008000800 */
[----:B--2---:R-:W-:-:S04]  /*0140*/  PLOP3.LUT P0, PT, PT, PT, UP0, 0x80, 0x8 ;  /* 0x000000000008781c */ /* 0x004fc80003f0f008 */
[----:B------:R-:W-:-:S04]  /*0150*/  SEL R2, RZ, 0xffffffff, !P0 ;  /* 0xffffffffff027807 */ /* 0x000fc80004000000 */
[----:B------:R-:W-:Y:S01]  /*0160*/  ISETP.NE.AND P0, PT, R2, RZ, PT ;  /* 0x000000ff0200720c */ /* 0x000fe20003f05270 */
[----:B------:R-:W-:-:S12]  /*0170*/  IMAD.U32 R2, RZ, RZ, UR5 ;  /* 0x00000005ff027e24 */ /* 0x000fd8000f8e00ff */
[----:B------:R-:W-:Y:S05]  /*0180*/  @P0 BRA `(.L_x_3) ;  /* 0x0000000000240947 */ /* 0x000fea0003800000 */
.L_x_4:
[----:B------:R-:W-:Y:S05]  /*0190*/  NANOSLEEP 0x64 ;  /* 0x000000640000795d */ /* 0x000fea0003800000 */
[----:B------:R-:W-:-:S05]  /*01a0*/  UMOV UR5, 0x4 ;  /* 0x0000000400057882 */ /* 0x000fca0000000000 */
[----:B------:R-:W-:Y:S04]  /*01b0*/  DEPBAR.LE SB2, 0x36 ;  /* 0x0000ad800000791a */ /* 0x000fe80000000000 */
[----:B------:R-:W2:Y:S02]  /*01c0*/  UTCATOMSWS.FIND_AND_SET.ALIGN UP0, UR5, UR5 ;  /* 0x00000005000575e3 */ /* 0x000ea40008000800 */
[----:B--2---:R-:W-:-:S04]  /*01d0*/  PLOP3.LUT P0, PT, PT, PT, UP0, 0x80, 0x8 ;  /* 0x000000000008781c */ /* 0x004fc80003f0f008 */
[----:B------:R-:W-:-:S04]  /*01e0*/  SEL R2, RZ, 0xffffffff, !P0 ;  /* 0xffffffffff027807 */ /* 0x000fc80004000000 */
[----:B------:R-:W-:Y:S01]  /*01f0*/  ISETP.NE.AND P0, PT, R2, RZ, PT ;  /* 0x000000ff0200720c */ /* 0x000fe20003f05270 */
[----:B------:R-:W-:-:S12]  /*0200*/  IMAD.U32 R2, RZ, RZ, UR5 ;  /* 0x00000005ff027e24 */ /* 0x000fd8000f8e00ff */
[----:B------:R-:W-:Y:S05]  /*0210*/  @!P0 BRA `(.L_x_4) ;  /* 0xfffffffc00dc8947 */ /* 0x000fea000383ffff */
.L_x_3:
[C---:B------:R-:W-:Y:S01]  /*0220*/  VIADD R4, R2.reuse, 0x10 ;  /* 0x0000001002047836 */ /* 0x040fe20000000000 */
[----:B------:R-:W-:Y:S01]  /*0230*/  UMOV UR5, 0x50 ;  /* 0x0000005000057882 */ /* 0x000fe20000000000 */
[----:B------:R-:W-:Y:S01]  /*0240*/  SHF.L.U32 R3, R3, R2, RZ ;  /* 0x0000000203037219 */ /* 0x000fe200000006ff */
[----:B------:R-:W-:Y:S01]  /*0250*/  ULEA UR5, UR6, UR5, 0x18 ;  /* 0x0000000506057291 */ /* 0x000fe2000f8ec0ff */
[----:B------:R-:W-:Y:S01]  /*0260*/  IMAD.SHL.U32 R2, R2, 0x20, RZ ;  /* 0x0000002002027824 */ /* 0x000fe200078e00ff */
[----:B------:R-:W-:-:S04]  /*0270*/  SHF.L.U32 R4, R5, R4, RZ ;  /* 0x0000000405047219 */ /* 0x000fc800000006ff */
[----:B------:R-:W-:-:S05]  /*0280*/  LOP3.LUT R3, R4, R3, RZ, 0xfc, !PT ;  /* 0x0000000304037212 */ /* 0x000fca00078efcff */
[----:B------:R2:W-:Y:S04]  /*0290*/  ATOMS.OR RZ, [UR5], R3 ;  /* 0x00000003ffff798c */ /* 0x0005e8000b000005 */
[----:B------:R2:W-:Y:S01]  /*02a0*/  STS [UR4], R2 ;  /* 0x00000002ff007988 */ /* 0x0005e20008000804 */
[----:B------:R-:W-:Y:S05]  /*02b0*/  BRA `(.L_x_2) ;  /* 0x0000000000107947 */ /* 0x000fea0003800000 */
.L_x_1:
[----:B------:R-:W-:Y:S01]  /*02c0*/  IMAD.MOV.U32 R3, RZ, RZ, -0x1 ;  /* 0xffffffffff037424 */ /* 0x000fe200078e00ff */
[----:B------:R-:W-:-:S04]  /*02d0*/  MOV R2, 0x300 ;  /* 0x0000030000027802 */ /* 0x000fc80000000f00 */
[----:B------:R2:W-:Y:S03]  /*02e0*/  STS [UR4], R3 ;  /* 0x00000003ff007988 */ /* 0x0005e60008000804 */
[----:B-12---:R-:W-:Y:S05]  /*02f0*/  CALL.REL.NOINC `($__internal_1_$__cuda_sm10x_tcgen05_guardrail_trap_phase_invalid_during_alloc) ;  /* 0x0000002400b87944 */ /* 0x006fea0003c00000 */
.L_x_2:
[----:B------:R-:W-:Y:S05]  /*0300*/  WARPSYNC.ALL ;  /* 0x0000000000007948 */ /* 0x000fea0003800000 */
[----:B------:R-:W-:Y:S01]  /*0310*/  NOP ;  /* 0x0000000000007918 */ /* 0x000fe20000000000 */
.L_x_0:
[----:B------:R-:W3:Y:S08]  /*0320*/  S2UR UR4, SR_CgaCtaId ;  /* 0x00000000000479c3 */ /* 0x000ef00000008800 */
[----:B------:R-:W-:Y:S01]  /*0330*/  BAR.SYNC.DEFER_BLOCKING 0x0 ;  /* 0x0000000000007b1d */ /* 0x000fe20000010000 */
[----:B------:R-:W-:-:S05]  /*0340*/  LOP3.LUT R36, R0, 0xff, RZ, 0xc0, !PT ;  /* 0x000000ff00247812 */ /* 0x000fca00078ec0ff */
[----:B------:R-:W-:Y:S02]  /*0350*/  UMOV UR8, 0x400 ;  /* 0x0000040000087882 */ /* 0x000fe40000000000 */
[----:B------:R-:W4:Y:S08]  /*0360*/  LDC R7, c[0x0][0x3a0] ;  /* 0x0000e800ff077b82 */ /* 0x000f300000000800 */
[----:B------:R-:W5:Y:S01]  /*0370*/  S2UR UR9, SR_CTAID.Y ;  /* 0x00000000000979c3 */ /* 0x000f620000002600 */
[----:B---3--:R-:W-:-:S09]  /*0380*/  ULEA UR8, UR4, UR8, 0x18 ;  /* 0x0000000804087291 */ /* 0x008fd2000f8ec0ff */
[----:B------:R-:W3:Y:S01]  /*0390*/  LDS R4, [UR8] ;  /* 0x00000008ff047984 */ /* 0x000ee20008000800 */
[----:B------:R-:W-:Y:S06]  /*03a0*/  BAR.SYNC.DEFER_BLOCKING 0x0 ;  /* 0x0000000000007b1d */ /* 0x000fec0000010000 */
[----:B------:R-:W-:Y:S05]  /*03b0*/  @P2 BRA `(.L_x_5) ;  /* 0x0000000000182947 */ /* 0x000fea0003800000 */
[----:B------:R-:W-:Y:S01]  /*03c0*/  ELECT P0, URZ, PT ;  /* 0x0000000000ff782f */ /* 0x000fe20003800000 */
[----:B--2---:R-:W-:Y:S01]  /*03d0*/  IMAD.MOV.U32 R2, RZ, RZ, 0x1 ;  /* 0x00000001ff027424 */ /* 0x004fe200078e00ff */
[----:B------:R-:W-:Y:S01]  /*03e0*/  UMOV UR5, 0x40 ;  /* 0x0000004000057882 */ /* 0x000fe20000000000 */
[----:B------:R-:W-:Y:S01]  /*03f0*/  UVIRTCOUNT.DEALLOC.SMPOOL 0x80 ;  /* 0x000000800000784c */ /* 0x000fe20000000000 */
[----:B------:R-:W-:-:S09]  /*0400*/  ULEA UR5, UR4, UR5, 0x18 ;  /* 0x0000000504057291 */ /* 0x000fd2000f8ec0ff */
[----:B------:R2:W-:Y:S03]  /*0410*/  @P0 STS.U8 [UR5], R2 ;  /* 0x00000002ff000988 */ /* 0x0005e60008000005 */
.L_x_5:
[----:B------:R-:W2:Y:S01]  /*0420*/  S2UR UR4, SR_CTAID.Z ;  /* 0x00000000000479c3 */ /* 0x000ea20000002700 */
[----:B------:R-:W5:Y:S01]  /*0430*/  LDCU UR5, c[0x0][0x370] ;  /* 0x00006e00ff0577ac */ /* 0x000f620008000800 */
[C---:B------:R-:W-:Y:S01]  /*0440*/  ISETP.GE.U32.AND P0, PT, R36.reuse, 0x20, PT ;  /* 0x000000202400780c */ /* 0x040fe20003f06070 */
[----:B----4-:R-:W-:Y:S01]  /*0450*/  VIADD R6, R7, 0xffffffff ;  /* 0xffffffff07067836 */ /* 0x010fe20000000000 */
[C---:B------:R-:W-:Y:S01]  /*0460*/  ISETP.NE.U32.AND P3, PT, R36.reuse, RZ, PT ;  /* 0x000000ff2400720c */ /* 0x040fe20003f65070 */
[----:B------:R-:W2:Y:S02]  /*0470*/  LDCU UR6, c[0x0][0x374] ;  /* 0x00006e80ff0677ac */ /* 0x000ea40008000800 */
[----:B--2---:R-:W-:Y:S01]  /*0480*/  LEA R3, R36, UR8, 0x2 ;  /* 0x0000000824037c11 */ /* 0x004fe2000f8e10ff */
[----:B------:R-:W-:Y:S01]  /*0490*/  BSSY.RECONVERGENT B0, `(.L_x_6) ;  /* 0x0000015000007945 */ /* 0x000fe20003800200 */
[----:B------:R-:W5:Y:S01]  /*04a0*/  S2UR UR7, SR_CTAID.X ;  /* 0x00000000000779c3 */ /* 0x000f620000002500 */
[----:B------:R-:W2:Y:S01]  /*04b0*/  LDCU.64 UR20, c[0x0][0x3c0] ;  /* 0x00007800ff1477ac */ /* 0x000ea20008000a00 */
[----:B---3--:R-:W-:-:S04]  /*04c0*/  R2UR UR23, R4 ;  /* 0x00000000041772ca */ /* 0x008fc800000e0000 */
[----:B------:R3:W-:Y:S02]  /*04d0*/  @!P0 STS [R3], RZ ;  /* 0x000000ff03008388 */ /* 0x0007e40000000800 */
[----:B------:R-:W4:Y:S01]  /*04e0*/  LDC R2, c[0x0][0x398] ;  /* 0x0000e600ff027b82 */ /* 0x000f220000000800 */
[----:B------:R-:W-:Y:S01]  /*04f0*/  NOP ;  /* 0x0000000000007918 */ /* 0x000fe20000000000 */
[----:B------:R3:W-:Y:S01]  /*0500*/  @!P3 STS [UR8+0x20], R6 ;  /* 0x00002006ff00b988 */ /* 0x0007e20008000808 */
[----:B-----5:R-:W-:-:S04]  /*0510*/  UIMAD UR4, UR4, UR6, UR9 ;  /* 0x00000006040472a4 */ /* 0x020fc8000f8e0209 */
[----:B------:R-:W-:-:S04]  /*0520*/  UIMAD UR4, UR4, UR5, UR7 ;  /* 0x00000005040472a4 */ /* 0x000fc8000f8e0207 */
[----:B------:R-:W-:-:S04]  /*0530*/  UIMAD UR4, UR4, 0x180, URZ ;  /* 0x00000180040478a4 */ /* 0x000fc8000f8e02ff */
[----:B--2---:R-:W-:Y:S01]  /*0540*/  UIADD3 UR24, UP0, UPT, UR4, UR20, URZ ;  /* 0x0000001404187290 */ /* 0x004fe2000ff1e0ff */
[----:B----4-:R-:W-:-:S03]  /*0550*/  VIADD R2, R2, 0xffffffff ;  /* 0xffffffff02027836 */ /* 0x010fc60000000000 */
[----:B------:R-:W-:Y:S01]  /*0560*/  ULEA.HI.X.SX32 UR25, UR4, UR21, 0x1, UP0 ;  /* 0x0000001504197291 */ /* 0x000fe200080f0eff */
[----:B---3--:R-:W-:Y:S11]  /*0570*/  @P3 BRA `(.L_x_7) ;  /* 0x0000000000183947 */ /* 0x008ff60003800000 */
[----:B------:R-:W2:Y:S01]  /*0580*/  LDS R4, [UR8+0x8] ;  /* 0x00000808ff047984 */ /* 0x000ea20008000800 */
[----:B------:R-:W3:Y:S01]  /*0590*/  LDC.64 R8, c[0x0][0x380] ;  /* 0x0000e000ff087b82 */ /* 0x000ee20000000a00 */
[----:B------:R-:W-:Y:S02]  /*05a0*/  IMAD.MOV.U32 R5, RZ, RZ, 0x70 ;  /* 0x00000070ff057424 */ /* 0x000fe400078e00ff */
[----:B---3--:R3:W-:Y:S03]  /*05b0*/  STS.64 [UR8], R8 ;  /* 0x00000008ff007988 */ /* 0x0087e60008000a08 */
[----:B--2---:R-:W-:-:S05]  /*05c0*/  LOP3.LUT R4, R4, 0x10, R5, 0xd8, !PT ;  /* 0x0000001004047812 */ /* 0x004fca00078ed805 */
[----:B------:R3:W-:Y:S02]  /*05d0*/  STS [UR8+0x8], R4 ;  /* 0x00000804ff007988 */ /* 0x0007e40008000808 */
.L_x_7:
[----:B------:R-:W-:Y:S05]  /*05e0*/  BSYNC.RECONVERGENT B0 ;  /* 0x0000000000007941 */ /* 0x000fea0003800200 */
.L_x_6:
[----:B------:R-:W-:Y:S04]  /*05f0*/  BSSY.RECONVERGENT B0, `(.L_x_8) ;  /* 0x000000a000007945 */ /* 0x000fe80003800200 */
[----:B------:R-:W-:Y:S05]  /*0600*/  @P3 BRA `(.L_x_9) ;  /* 0x0000000000203947 */ /* 0x000fea0003800000 */
[----:B---3--:R-:W2:Y:S01]  /*0610*/  LDS R4, [UR8+0x34] ;  /* 0x00003408ff047984 */ /* 0x008ea20008000800 */
[----:B------:R-:W-:Y:S02]  /*0620*/  IMAD.MOV.U32 R5, RZ, RZ, 0x1f000000 ;  /* 0x1f000000ff057424 */ /* 0x000fe400078e00ff */
[----:B------:R-:W-:Y:S01]  /*0630*/  @!P3 IMAD.MOV.U32 R8, RZ, RZ, 0x3f ;  /* 0x0000003fff08b424 */ /* 0x000fe200078e00ff */
[----:B------:R-:W3:Y:S02]  /*0640*/  @!P3 LDS R9, [UR8+0x38] ;  /* 0x00003808ff09b984 */ /* 0x000ee40008000800 */
[----:B--2---:R-:W-:Y:S02]  /*0650*/  LOP3.LUT R4, R4, 0xff000000, R5, 0xb8, !PT ;  /* 0xff00000004047812 */ /* 0x004fe400078eb805 */
[----:B---3--:R-:W-:-:S03]  /*0660*/  @!P3 LOP3.LUT R5, R9, 0xff, R8, 0xb8, !PT ;  /* 0x000000ff0905b812 */ /* 0x008fc600078eb808 */
[----:B------:R2:W-:Y:S04]  /*0670*/  STS [UR8+0x34], R4 ;  /* 0x00003404ff007988 */ /* 0x0005e80008000808 */
[----:B------:R2:W-:Y:S02]  /*0680*/  @!P3 STS [UR8+0x38], R5 ;  /* 0x00003805ff00b988 */ /* 0x0005e40008000808 */
.L_x_9:
[----:B------:R-:W-:Y:S05]  /*0690*/  BSYNC.RECONVERGENT B0 ;  /* 0x0000000000007941 */ /* 0x000fea0003800200 */
.L_x_8:
[----:B------:R-:W-:Y:S04]  /*06a0*/  BSSY.RECONVERGENT B0, `(.L_x_10) ;  /* 0x000000a000007945 */ /* 0x000fe80003800200 */
[----:B------:R-:W-:Y:S05]  /*06b0*/  @P3 BRA `(.L_x_11) ;  /* 0x0000000000203947 */ /* 0x000fea0003800000 */
[----:B--23--:R-:W2:Y:S01]  /*06c0*/  LDS R4, [UR8+0x1c] ;  /* 0x00001c08ff047984 */ /* 0x00cea20008000800 */
[----:B------:R-:W3:Y:S03]  /*06d0*/  LDC.64 R10, c[0x0][0x3a8] ;  /* 0x0000ea00ff0a7b82 */ /* 0x000ee60000000a00 */
[----:B------:R4:W-:Y:S01]  /*06e0*/  STS [UR8+0x24], R2 ;  /* 0x00002402ff007988 */ /* 0x0009e20008000808 */
[--C-:B---3--:R-:W-:Y:S02]  /*06f0*/  SHF.R.U32.HI R9, RZ, 0x4, R11.reuse ;  /* 0x00000004ff097819 */ /* 0x108fe4000001160b */
[----:B------:R-:W-:-:S05]  /*0700*/  SHF.R.U64 R5, R10, 0x4, R11 ;  /* 0x000000040a057819 */ /* 0x000fca000000120b */
[----:B------:R4:W-:Y:S01]  /*0710*/  STS [UR8+0xc], R5 ;  /* 0x00000c05ff007988 */ /* 0x0009e20008000808 */
[----:B--2---:R-:W-:-:S05]  /*0720*/  LOP3.LUT R4, R4, 0xf, R9, 0xb8, !PT ;  /* 0x0000000f04047812 */ /* 0x004fca00078eb809 */
[----:B------:R4:W-:Y:S02]  /*0730*/  STS [UR8+0x1c], R4 ;  /* 0x00001c04ff007988 */ /* 0x0009e40008000808 */
.L_x_11:
[----:B------:R-:W-:Y:S05]  /*0740*/  BSYNC.RECONVERGENT B0 ;  /* 0x0000000000007941 */ /* 0x000fea0003800200 */
.L_x_10:
[----:B------:R-:W-:Y:S04]  /*0750*/  BSSY.RECONVERGENT B1, `(.L_x_12) ;  /* 0x000001d000017945 */ /* 0x000fe80003800200 */
[----:B------:R-:W-:Y:S04]  /*0760*/  BSSY.RELIABLE B0, `(.L_x_13) ;  /* 0x0000018000007945 */ /* 0x000fe80003800100 */
[----:B------:R-:W-:Y:S05]  /*0770*/  @P3 BRA `(.L_x_14) ;  /* 0x00000000001c3947 */ /* 0x000fea0003800000 */
[----:B--234-:R-:W2:Y:S02]  /*0780*/  LDS R4, [UR8+0x34] ;  /* 0x00003408ff047984 */ /* 0x01cea40008000800 */
[----:B--2---:R-:W-:-:S05]  /*0790*/  LOP3.LUT R4, R4, 0x7, RZ, 0xb8, !PT ;  /* 0x0000000704047812 */ /* 0x004fca00078eb8ff */
[----:B------:R2:W-:Y:S01]  /*07a0*/  STS [UR8+0x34], R4 ;  /* 0x00003404ff007988 */ /* 0x0005e20008000808 */
[----:B------:R-:W-:Y:S05]  /*07b0*/  @P3 BRA `(.L_x_15) ;  /* 0x00000000001c3947 */ /* 0x000fea0003800000 */
[----:B--2---:R-:W2:Y:S02]  /*07c0*/  LDS R4, [UR8+0x34] ;  /* 0x00003408ff047984 */ /* 0x004ea40008000800 */
[----:B--2---:R-:W-:-:S05]  /*07d0*/  LOP3.LUT R4, R4, 0x38, RZ, 0xb8, !PT ;  /* 0x0000003804047812 */ /* 0x004fca00078eb8ff */
[----:B------:R5:W-:Y:S02]  /*07e0*/  STS [UR8+0x34], R4 ;  /* 0x00003404ff007988 */ /* 0x000be40008000808 */
.L_x_14:
[----:B------:R-:W-:Y:S05]  /*07f0*/  @P3 BRA `(.L_x_16) ;  /* 0x00000000001c3947 */ /* 0x000fea0003800000 */
[----:B--2345:R-:W2:Y:S02]  /*0800*/  LDS R4, [UR8+0x8] ;  /* 0x00000808ff047984 */ /* 0x03cea40008000800 */
[----:B--2---:R-:W-:-:S05]  /*0810*/  LOP3.LUT R4, R4, 0x780, RZ, 0xb8, !PT ;  /* 0x0000078004047812 */ /* 0x004fca00078eb8ff */
[----:B------:R3:W-:Y:S02]  /*0820*/  STS [UR8+0x8], R4 ;  /* 0x00000804ff007988 */ /* 0x0007e40008000808 */
.L_x_15:
[----:B------:R-:W-:Y:S05]  /*0830*/  @P3 BRA `(.L_x_17) ;  /* 0x0000000000283947 */ /* 0x000fea0003800000 */
[----:B--23--:R-:W2:Y:S02]  /*0840*/  LDS R4, [UR8+0x8] ;  /* 0x00000808ff047984 */ /* 0x00cea40008000800 */
[----:B--2---:R-:W-:-:S05]  /*0850*/  LOP3.LUT R4, R4, 0x1800, RZ, 0xb8, !PT ;  /* 0x0000180004047812 */ /* 0x004fca00078eb8ff */
[----:B------:R2:W-:Y:S02]  /*0860*/  STS [UR8+0x8], R4 ;  /* 0x00000804ff007988 */ /* 0x0005e40008000808 */
.L_x_16:
[----:B------:R-:W-:Y:S05]  /*0870*/  @P3 BREAK.RELIABLE B0 ;  /* 0x0000000000003942 */ /* 0x000fea0003800100 */
[----:B------:R-:W-:Y:S05]  /*0880*/  @P3 BRA `(.L_x_18) ;  /* 0x0000000000243947 */ /* 0x000fea0003800000 */
[----:B--2-4-:R-:W2:Y:S01]  /*0890*/  LDS R5, [UR8+0x8] ;  /* 0x00000808ff057984 */ /* 0x014ea20008000800 */
[----:B---3-5:R-:W-:-:S05]  /*08a0*/  IMAD.MOV.U32 R4, RZ, RZ, 0x6000 ;  /* 0x00006000ff047424 */ /* 0x028fca00078e00ff */
[----:B--2---:R-:W-:-:S04]  /*08b0*/  LOP3.LUT R4, R5, 0x2000, R4, 0xd8, !PT ;  /* 0x0000200005047812 */ /* 0x004fc800078ed804 */
[----:B------:R-:W-:-:S05]  /*08c0*/  LOP3.LUT R4, R4, 0x400000, RZ, 0xb8, !PT ;  /* 0x0040000004047812 */ /* 0x000fca00078eb8ff */
[----:B------:R4:W-:Y:S02]  /*08d0*/  STS [UR8+0x8], R4 ;  /* 0x00000804ff007988 */ /* 0x0009e40008000808 */
.L_x_17:
[----:B------:R-:W-:Y:S05]  /*08e0*/  BSYNC.RELIABLE B0 ;  /* 0x0000000000007941 */ /* 0x000fea0003800100 */
.L_x_13:
[----:B--234-:R-:W2:Y:S02]  /*08f0*/  @!P3 LDS R4, [UR8+0x8] ;  /* 0x00000808ff04b984 */ /* 0x01cea40008000800 */
[----:B--2---:R-:W-:-:S05]  /*0900*/  @!P3 LOP3.LUT R4, R4, 0x8000, RZ, 0xb8, !PT ;  /* 0x000080000404b812 */ /* 0x004fca00078eb8ff */
[----:B------:R2:W-:Y:S02]  /*0910*/  @!P3 STS [UR8+0x8], R4 ;  /* 0x00000804ff00b988 */ /* 0x0005e40008000808 */
.L_x_18:
[----:B------:R-:W-:Y:S05]  /*0920*/  BSYNC.RECONVERGENT B1 ;  /* 0x0000000000017941 */ /* 0x000fea0003800200 */
.L_x_12:
[----:B------:R-:W-:Y:S05]  /*0930*/  WARPSYNC.ALL ;  /* 0x0000000000007948 */ /* 0x000fea0003800000 */
[----:B------:R-:W-:Y:S01]  /*0940*/  NOP ;  /* 0x0000000000007918 */ /* 0x000fe20000000000 */
[----:B------:R-:W-:Y:S05]  /*0950*/  @P0 BRA `(.L_x_19) ;  /* 0x0000000000300947 */ /* 0x000fea0003800000 */
[----:B--2345:R-:W2:Y:S01]  /*0960*/  S2R R4, SR_LANEID ;  /* 0x0000000000047919 */ /* 0x03cea20000000000 */
[----:B------:R-:W-:Y:S05]  /*0970*/  WARPSYNC.ALL ;  /* 0x0000000000007948 */ /* 0x000fea0003800000 */
[----:B------:R-:W-:Y:S01]  /*0980*/  NOP ;  /* 0x0000000000007918 */ /* 0x000fe20000000000 */
[----:B--2---:R-:W-:-:S05]  /*0990*/  IMAD.SHL.U32 R8, R4, 0x4, RZ ;  /* 0x0000000404087824 */ /* 0x004fca00078e00ff */
[----:B------:R-:W2:Y:S01]  /*09a0*/  LDS R9, [R8+UR8] ;  /* 0x0000000808097984 */ /* 0x000ea20008000800 */
[----:B------:R-:W-:-:S05]  /*09b0*/  IADD3 R4, P1, PT, R8, UR24, RZ ;  /* 0x0000001808047c10 */ /* 0x000fca000ff3e0ff */
[----:B------:R-:W-:-:S05]  /*09c0*/  IMAD.X R5, RZ, RZ, UR25, P1 ;  /* 0x00000019ff057e24 */ /* 0x000fca00088e06ff */
[----:B--2---:R2:W3:Y:S01]  /*09d0*/  ATOMG.E.EXCH.STRONG.GPU PT, RZ, [R4], R9 ;  /* 0x0000000904ff73a8 */ /* 0x0044e200041ee100 */
[----:B------:R-:W-:-:S04]  /*09e0*/  DEPBAR {5,4,3,2,1,0} ;  /* 0x0000003f0000791a */ /* 0x000fc80000000000 */
[----:B------:R-:W4:Y:S02]  /*09f0*/  CCTL.E.C.LDCU.IV.DEEP [UR24] ;  /* 0x0000000018007540 */ /* 0x000f240009c08000 */
[----:B----4-:R2:W-:Y:S01]  /*0a00*/  UTMACCTL.IV [UR24] ;  /* 0x00000000180079b9 */ /* 0x0105e20008000000 */
[----:B------:R-:W-:Y:S01]  /*0a10*/  NOP ;  /* 0x0000000000007918 */ /* 0x000fe20000000000 */
.L_x_19:
[----:B------:R-:W-:Y:S05]  /*0a20*/  @P0 BRA `(.L_x_20) ;  /* 0x00000000000c0947 */ /* 0x000fea0003800000 */
[----:B------:R0:W-:Y:S01]  /*0a30*/  UTMACMDFLUSH ;  /* 0x00000000000079b7 */ /* 0x0001e20000000000 */
[----:B------:R-:W-:Y:S05]  /*0a40*/  @P0 BRA `(.L_x_20) ;  /* 0x0000000000040947 */ /* 0x000fea0003800000 */
[----:B------:R-:W-:-:S04]  /*0a50*/  DEPBAR.LE SB0, 0x0 ;  /* 0x000080000000791a */ /* 0x000fc80000000000 */
.L_x_20:
[----:B------:R-:W-:Y:S05]  /*0a60*/  WARPSYNC.ALL ;  /* 0x0000000000007948 */ /* 0x000fea0003800000 */
[----:B------:R-:W-:Y:S01]  /*0a70*/  NOP ;  /* 0x0000000000007918 */ /* 0x000fe20000000000 */
[----:B---3--:R-:W-:Y:S06]  /*0a80*/  BAR.SYNC.DEFER_BLOCKING 0x0 ;  /* 0x0000000000007b1d */ /* 0x008fec0000010000 */
[----:B------:R-:W-:Y:S02]  /*0a90*/  BSSY.RECONVERGENT B1, `(.L_x_21) ;  /* 0x000000b000017945 */ /* 0x000fe40003800200 */
[----:B------:R-:W-:Y:S06]  /*0aa0*/  BAR.SYNC.DEFER_BLOCKING 0x0 ;  /* 0x0000000000007b1d */ /* 0x000fec0000010000 */
[----:B------:R3:W-:Y:S01]  /*0ab0*/  @!P0 STS [R3], RZ ;  /* 0x000000ff03008388 */ /* 0x0007e20000000800 */
[----:B------:R-:W-:Y:S01]  /*0ac0*/  NOP ;  /* 0x0000000000007918 */ /* 0x000fe20000000000 */
[----:B------:R-:W-:Y:S05]  /*0ad0*/  @P3 BRA `(.L_x_22) ;  /* 0x0000000000183947 */ /* 0x000fea0003800000 */
[----:B--2-45:R-:W2:Y:S01]  /*0ae0*/  LDS R4, [UR8+0x8] ;  /* 0x00000808ff047984 */ /* 0x034ea20008000800 */
[----:B------:R-:W4:Y:S01]  /*0af0*/  LDC.64 R8, c[0x0][0x388] ;  /* 0x0000e200ff087b82 */ /* 0x000f220000000a00 */
[----:B------:R-:W-:Y:S02]  /*0b00*/  IMAD.MOV.U32 R5, RZ, RZ, 0x70 ;  /* 0x00000070ff057424 */ /* 0x000fe400078e00ff */
[----:B----4-:R4:W-:Y:S03]  /*0b10*/  STS.64 [UR8], R8 ;  /* 0x00000008ff007988 */ /* 0x0109e60008000a08 */
[----:B--2---:R-:W-:-:S05]  /*0b20*/  LOP3.LUT R4, R4, 0x10, R5, 0xd8, !PT ;  /* 0x0000001004047812 */ /* 0x004fca00078ed805 */
[----:B------:R4:W-:Y:S02]  /*0b30*/  STS [UR8+0x8], R4 ;  /* 0x00000804ff007988 */ /* 0x0009e40008000808 */
.L_x_22:
[----:B--2---:R-:W-:Y:S05]  /*0b40*/  BSYNC.RECONVERGENT B1 ;  /* 0x0000000000017941 */ /* 0x004fea0003800200 */
.L_x_21:
[----:B------:R-:W-:Y:S04]  /*0b50*/  BSSY.RECONVERGENT B2, `(.L_x_23) ;  /* 0x000000f000027945 */ /* 0x000fe80003800200 */
[----:B------:R-:W-:Y:S04]  /*0b60*/  BSSY.RELIABLE B1, `(.L_x_24) ;  /* 0x000000c000017945 */ /* 0x000fe80003800100 */
[----:B------:R-:W-:Y:S05]  /*0b70*/  @P3 BRA `(.L_x_25) ;  /* 0x0000000000283947 */ /* 0x000fea0003800000 */
[----:B----45:R-:W2:Y:S01]  /*0b80*/  LDS R4, [UR8+0x34] ;  /* 0x00003408ff047984 */ /* 0x030ea20008000800 */
[----:B------:R-:W-:Y:S01]  /*0b90*/  IMAD.MOV.U32 R5, RZ, RZ, 0x1f000000 ;  /* 0x1f000000ff057424 */ /* 0x000fe200078e00ff */
[----:B------:R-:W-:Y:S05]  /*0ba0*/  @P3 BREAK.RELIABLE B1 ;  /* 0x0000000000013942 */ /* 0x000fea0003800100 */
[----:B--2---:R-:W-:-:S05]  /*0bb0*/  LOP3.LUT R4, R4, 0xff000000, R5, 0xb8, !PT ;  /* 0xff00000004047812 */ /* 0x004fca00078eb805 */
[----:B------:R2:W-:Y:S01]  /*0bc0*/  STS [UR8+0x34], R4 ;  /* 0x00003404ff007988 */ /* 0x0005e20008000808 */
[----:B------:R-:W-:Y:S05]  /*0bd0*/  @P3 BRA `(.L_x_26) ;  /* 0x0000000000183947 */ /* 0x000fea0003800000 */
[----:B------:R-:W4:Y:S01]  /*0be0*/  LDS R5, [UR8+0x38] ;  /* 0x00003808ff057984 */ /* 0x000f220008000800 */
[----:B--2---:R-:W-:-:S05]  /*0bf0*/  IMAD.MOV.U32 R4, RZ, RZ, 0x7f ;  /* 0x0000007fff047424 */ /* 0x004fca00078e00ff */
[----:B----4-:R-:W-:-:S05]  /*0c00*/  LOP3.LUT R4, R5, 0xff, R4, 0xb8, !PT ;  /* 0x000000ff05047812 */ /* 0x010fca00078eb804 */
[----:B------:R2:W-:Y:S02]  /*0c10*/  STS [UR8+0x38], R4 ;  /* 0x00003804ff007988 */ /* 0x0005e40008000808 */
.L_x_25:
[----:B------:R-:W-:Y:S05]  /*0c20*/  BSYNC.RELIABLE B1 ;  /* 0x0000000000017941 */ /* 0x000fea0003800100 */
.L_x_24:
[----:B------:R2:W-:Y:S02]  /*0c30*/  @!P3 STS [UR8+0x20], R6 ;  /* 0x00002006ff00b988 */ /* 0x0005e40008000808 */
.L_x_26:
[----:B------:R-:W-:Y:S05]  /*0c40*/  BSYNC.RECONVERGENT B2 ;  /* 0x0000000000027941 */ /* 0x000fea0003800200 */
.L_x_23:
[----:B------:R-:W-:Y:S05]  /*0c50*/  WARPSYNC.ALL ;  /* 0x0000000000007948 */ /* 0x000fea0003800000 */
[----:B------:R-:W-:Y:S01]  /*0c60*/  NOP ;  /* 0x0000000000007918 */ /* 0x000fe20000000000 */
[----:B--2---:R-:W2:Y:S01]  /*0c70*/  LDC R6, c[0x0][0x39c] ;  /* 0x0000e700ff067b82 */ /* 0x004ea20000000800 */
[----:B------:R-:W-:Y:S01]  /*0c80*/  BSSY.RECONVERGENT B2, `(.L_x_27) ;  /* 0x000000b000027945 */ /* 0x000fe20003800200 */
[----:B--2---:R-:W-:-:S03]  /*0c90*/  VIADD R6, R6, 0xffffffff ;  /* 0xffffffff06067836 */ /* 0x004fc60000000000 */
[----:B------:R-:W-:Y:S05]  /*0ca0*/  @P3 BRA `(.L_x_28) ;  /* 0x0000000000203947 */ /* 0x000fea0003800000 */
[----:B----45:R-:W2:Y:S01]  /*0cb0*/  LDS R4, [UR8+0x1c] ;  /* 0x00001c08ff047984 */ /* 0x030ea20008000800 */
[----:B------:R-:W4:Y:S03]  /*0cc0*/  LDC.64 R10, c[0x0][0x3b0] ;  /* 0x0000ec00ff0a7b82 */ /* 0x000f260000000a00 */
[----:B------:R5:W-:Y:S01]  /*0cd0*/  STS [UR8+0x24], R6 ;  /* 0x00002406ff007988 */ /* 0x000be20008000808 */
[--C-:B----4-:R-:W-:Y:S02]  /*0ce0*/  SHF.R.U32.HI R9, RZ, 0x4, R11.reuse ;  /* 0x00000004ff097819 */ /* 0x110fe4000001160b */
[----:B------:R-:W-:-:S05]  /*0cf0*/  SHF.R.U64 R5, R10, 0x4, R11 ;  /* 0x000000040a057819 */ /* 0x000fca000000120b */
[----:B------:R5:W-:Y:S01]  /*0d00*/  STS [UR8+0xc], R5 ;  /* 0x00000c05ff007988 */ /* 0x000be20008000808 */
[----:B--2---:R-:W-:-:S05]  /*0d10*/  LOP3.LUT R4, R4, 0xf, R9, 0xb8, !PT ;  /* 0x0000000f04047812 */ /* 0x004fca00078eb809 */
[----:B------:R5:W-:Y:S02]  /*0d20*/  STS [UR8+0x1c], R4 ;  /* 0x00001c04ff007988 */ /* 0x000be40008000808 */
.L_x_28:
[----:B------:R-:W-:Y:S05]  /*0d30*/  BSYNC.RECONVERGENT B2 ;  /* 0x0000000000027941 */ /* 0x000fea0003800200 */
.L_x_27:
[----:B------:R-:W-:Y:S04]  /*0d40*/  BSSY.RECONVERGENT B3, `(.L_x_29) ;  /* 0x000001d000037945 */ /* 0x000fe80003800200 */
[----:B------:R-:W-:Y:S04]  /*0d50*/  BSSY.RELIABLE B2, `(.L_x_30) ;  /* 0x0000018000027945 */ /* 0x000fe80003800100 */
[----:B------:R-:W-:Y:S05]  /*0d60*/  @P3 BRA `(.L_x_31) ;  /* 0x00000000001c3947 */ /* 0x000fea0003800000 */
[----:B----45:R-:W2:Y:S02]  /*0d70*/  LDS R4, [UR8+0x34] ;  /* 0x00003408ff047984 */ /* 0x030ea40008000800 */
[----:B--2---:R-:W-:-:S05]  /*0d80*/  LOP3.LUT R4, R4, 0x7, RZ, 0xb8, !PT ;  /* 0x0000000704047812 */ /* 0x004fca00078eb8ff */
[----:B------:R2:W-:Y:S01]  /*0d90*/  STS [UR8+0x34], R4 ;  /* 0x00003404ff007988 */ /* 0x0005e20008000808 */
[----:B------:R-:W-:Y:S05]  /*0da0*/  @P3 BRA `(.L_x_32) ;  /* 0x00000000001c3947 */ /* 0x000fea0003800000 */
[----:B--2---:R-:W2:Y:S02]  /*0db0*/  LDS R4, [UR8+0x34] ;  /* 0x00003408ff047984 */ /* 0x004ea40008000800 */
[----:B--2---:R-:W-:-:S05]  /*0dc0*/  LOP3.LUT R4, R4, 0x38, RZ, 0xb8, !PT ;  /* 0x0000003804047812 */ /* 0x004fca00078eb8ff */
[----:B------:R2:W-:Y:S02]  /*0dd0*/  STS [UR8+0x34], R4 ;  /* 0x00003404ff007988 */ /* 0x0005e40008000808 */
.L_x_31:
[----:B------:R-:W-:Y:S05]  /*0de0*/  @P3 BRA `(.L_x_33) ;  /* 0x00000000001c3947 */ /* 0x000fea0003800000 */
[----:B--2-45:R-:W2:Y:S02]  /*0df0*/  LDS R4, [UR8+0x8] ;  /* 0x00000808ff047984 */ /* 0x034ea40008000800 */
[----:B--2---:R-:W-:-:S05]  /*0e00*/  LOP3.LUT R4, R4, 0x780, RZ, 0xb8, !PT ;  /* 0x0000078004047812 */ /* 0x004fca00078eb8ff */
[----:B------:R4:W-:Y:S02]  /*0e10*/  STS [UR8+0x8], R4 ;  /* 0x00000804ff007988 */ /* 0x0009e40008000808 */
.L_x_32:
[----:B------:R-:W-:Y:S05]  /*0e20*/  @P3 BRA `(.L_x_34) ;  /* 0x0000000000283947 */ /* 0x000fea0003800000 */
[----:B--2-4-:R-:W2:Y:S02]  /*0e30*/  LDS R4, [UR8+0x8] ;  /* 0x00000808ff047984 */ /* 0x014ea40008000800 */
[----:B--2---:R-:W-:-:S05]  /*0e40*/  LOP3.LUT R4, R4, 0x1800, RZ, 0xb8, !PT ;  /* 0x0000180004047812 */ /* 0x004fca00078eb8ff */
[----:B------:R2:W-:Y:S02]  /*0e50*/  STS [UR8+0x8], R4 ;  /* 0x00000804ff007988 */ /* 0x0005e40008000808 */
.L_x_33:
[----:B------:R-:W-:Y:S05]  /*0e60*/  @P3 BREAK.RELIABLE B2 ;  /* 0x0000000000023942 */ /* 0x000fea0003800100 */
[----:B------:R-:W-:Y:S05]  /*0e70*/  @P3 BRA `(.L_x_35) ;  /* 0x0000000000243947 */ /* 0x000fea0003800000 */
[----:B--2-45:R-:W2:Y:S01]  /*0e80*/  LDS R4, [UR8+0x8] ;  /* 0x00000808ff047984 */ /* 0x034ea20008000800 */
[----:B------:R-:W-:-:S05]  /*0e90*/  IMAD.MOV.U32 R5, RZ, RZ, 0x6000 ;  /* 0x00006000ff057424 */ /* 0x000fca00078e00ff */
[----:B--2---:R-:W-:-:S04]  /*0ea0*/  LOP3.LUT R4, R4, 0x2000, R5, 0xd8, !PT ;  /* 0x0000200004047812 */ /* 0x004fc800078ed805 */
[----:B------:R-:W-:-:S05]  /*0eb0*/  LOP3.LUT R4, R4, 0x400000, RZ, 0xb8, !PT ;  /* 0x0040000004047812 */ /* 0x000fca00078eb8ff */
[----:B------:R5:W-:Y:S02]  /*0ec0*/  STS [UR8+0x8], R4 ;  /* 0x00000804ff007988 */ /* 0x000be40008000808 */
.L_x_34:
[----:B------:R-:W-:Y:S05]  /*0ed0*/  BSYNC.RELIABLE B2 ;  /* 0x0000000000027941 */ /* 0x000fea0003800100 */
.L_x_30:
[----:B--2-45:R-:W2:Y:S02]  /*0ee0*/  @!P3 LDS R4, [UR8+0x8] ;  /* 0x00000808ff04b984 */ /* 0x034ea40008000800 */
[----:B--2---:R-:W-:-:S05]  /*0ef0*/  @!P3 LOP3.LUT R4, R4, 0x8000, RZ, 0xb8, !PT ;  /* 0x000080000404b812 */ /* 0x004fca00078eb8ff */
[----:B------:R2:W-:Y:S02]  /*0f00*/  @!P3 STS [UR8+0x8], R4 ;  /* 0x00000804ff00b988 */ /* 0x0005e40008000808 */
.L_x_35:
[----:B------:R-:W-:Y:S05]  /*0f10*/  BSYNC.RECONVERGENT B3 ;  /* 0x0000000000037941 */ /* 0x000fea0003800200 */
.L_x_29:
[----:B------:R-:W-:Y:S05]  /*0f20*/  WARPSYNC.ALL ;  /* 0x0000000000007948 */ /* 0x000fea0003800000 */
[----:B------:R-:W-:Y:S01]  /*0f30*/  NOP ;  /* 0x0000000000007918 */ /* 0x000fe20000000000 */
[----:B------:R-:W-:-:S04]  /*0f40*/  UIADD3 UR5, UPT, UPT, UR4, 0x80, URZ ;  /* 0x0000008004057890 */ /* 0x000fc8000fffe0ff */
[----:B------:R-:W-:-:S04]  /*0f50*/  UIADD3 UR26, UP0, UPT, UR5, UR20, URZ ;  /* 0x00000014051a7290 */ /* 0x000fc8000ff1e0ff */
[----:B------:R-:W-:Y:S01]  /*0f60*/  ULEA.HI.X.SX32 UR27, UR5, UR21, 0x1, UP0 ;  /* 0x00000015051b7291 */ /* 0x000fe200080f0eff */
[----:B------:R-:W-:Y:S11]  /*0f70*/  @P0 BRA `(.L_x_36) ;  /* 0x0000000000300947 */ /* 0x000ff60003800000 */
[----:B--2-45:R-:W2:Y:S01]  /*0f80*/  S2R R4, SR_LANEID ;  /* 0x0000000000047919 */ /* 0x034ea20000000000 */
[----:B------:R-:W-:Y:S05]  /*0f90*/  WARPSYNC.ALL ;  /* 0x0000000000007948 */ /* 0x000fea0003800000 */
[----:B------:R-:W-:Y:S01]  /*0fa0*/  NOP ;  /* 0x0000000000007918 */ /* 0x000fe20000000000 */
[----:B--2---:R-:W-:-:S05]  /*0fb0*/  IMAD.SHL.U32 R8, R4, 0x4, RZ ;  /* 0x0000000404087824 */ /* 0x004fca00078e00ff */
[----:B------:R-:W2:Y:S01]  /*0fc0*/  LDS R9, [R8+UR8] ;  /* 0x0000000808097984 */ /* 0x000ea20008000800 */
[----:B------:R-:W-:-:S05]  /*0fd0*/  IADD3 R4, P1, PT, R8, UR26, RZ ;  /* 0x0000001a08047c10 */ /* 0x000fca000ff3e0ff */
[----:B------:R-:W-:-:S05]  /*0fe0*/  IMAD.X R5, RZ, RZ, UR27, P1 ;  /* 0x0000001bff057e24 */ /* 0x000fca00088e06ff */
[----:B--2---:R2:W4:Y:S01]  /*0ff0*/  ATOMG.E.EXCH.STRONG.GPU PT, RZ, [R4], R9 ;  /* 0x0000000904ff73a8 */ /* 0x00452200041ee100 */
[----:B------:R-:W-:-:S04]  /*1000*/  DEPBAR {5,4,3,2,1,0} ;  /* 0x0000003f0000791a */ /* 0x000fc80000000000 */
[----:B------:R-:W5:Y:S02]  /*1010*/  CCTL.E.C.LDCU.IV.DEEP [UR26] ;  /* 0x000000001a007540 */ /* 0x000f640009c08000 */
[----:B-----5:R2:W-:Y:S01]  /*1020*/  UTMACCTL.IV [UR26] ;  /* 0x000000001a0079b9 */ /* 0x0205e20008000000 */
[----:B------:R-:W-:Y:S01]  /*1030*/  NOP ;  /* 0x0000000000007918 */ /* 0x000fe20000000000 */
.L_x_36:
[----:B------:R-:W-:Y:S05]  /*1040*/  @P0 BRA `(.L_x_37) ;  /* 0x00000000000c0947 */ /* 0x000fea0003800000 */
[----:B------:R0:W-:Y:S01]  /*1050*/  UTMACMDFLUSH ;  /* 0x00000000000079b7 */ /* 0x0001e20000000000 */
[----:B------:R-:W-:Y:S05]  /*1060*/  @P0 BRA `(.L_x_37) ;  /* 0x0000000000040947 */ /* 0x000fea0003800000 */
[----:B------:R-:W-:-:S04]  /*1070*/  DEPBAR.LE SB0, 0x0 ;  /* 0x000080000000791a */ /* 0x000fc80000000000 */
.L_x_37:
[----:B------:R-:W-:Y:S05]  /*1080*/  WARPSYNC.ALL ;  /* 0x0000000000007948 */ /* 0x000fea0003800000 */
[----:B------:R-:W-:Y:S01]  /*1090*/  NOP ;  /* 0x0000000000007918 */ /* 0x000fe20000000000 */
[----:B----4-:R-:W-:Y:S06]  /*10a0*/  BAR.SYNC.DEFER_BLOCKING 0x0 ;  /* 0x0000000000007b1d */ /* 0x010fec0000010000 */
[----:B------:R-:W-:Y:S02]  /*10b0*/  BSSY.RECONVERGENT B3, `(.L_x_38) ;  /* 0x000000b000037945 */ /* 0x000fe40003800200 */
[----:B------:R-:W-:Y:S06]  /*10c0*/  BAR.SYNC.DEFER_BLOCKING 0x0 ;  /* 0x0000000000007b1d */ /* 0x000fec0000010000 */
[----:B------:R4:W-:Y:S01]  /*10d0*/  @!P0 STS [R3], RZ ;  /* 0x000000ff03008388 */ /* 0x0009e20000000800 */
[----:B------:R-:W-:Y:S01]  /*10e0*/  NOP ;  /* 0x0000000000007918 */ /* 0x000fe20000000000 */
[----:B------:R-:W-:Y:S05]  /*10f0*/  @P3 BRA `(.L_x_39) ;  /* 0x0000000000183947 */ /* 0x000fea0003800000 */
[----:B---34-:R-:W3:Y:S01]  /*1100*/  LDS R3, [UR8+0x8] ;  /* 0x00000808ff037984 */ /* 0x018ee20008000800 */
[----:B--2---:R-:W2:Y:S01]  /*1110*/  LDC.64 R8, c[0x0][0x390] ;  /* 0x0000e400ff087b82 */ /* 0x004ea20000000a00 */
[----:B-----5:R-:W-:Y:S02]  /*1120*/  IMAD.MOV.U32 R4, RZ, RZ, 0x70 ;  /* 0x00000070ff047424 */ /* 0x020fe400078e00ff */
[----:B--2---:R2:W-:Y:S03]  /*1130*/  STS.64 [UR8], R8 ;  /* 0x00000008ff007988 */ /* 0x0045e60008000a08 */
[----:B---3--:R-:W-:-:S05]  /*1140*/  LOP3.LUT R3, R3, 0x10, R4, 0xd8, !PT ;  /* 0x0000001003037812 */ /* 0x008fca00078ed804 */
[----:B------:R2:W-:Y:S02]  /*1150*/  STS [UR8+0x8], R3 ;  /* 0x00000803ff007988 */ /* 0x0005e40008000808 */
.L_x_39:
[----:B--2---:R-:W-:Y:S05]  /*1160*/  BSYNC.RECONVERGENT B3 ;  /* 0x0000000000037941 */ /* 0x004fea0003800200 */
.L_x_38:
[----:B------:R-:W-:Y:S04]  /*1170*/  BSSY.RECONVERGENT B4, `(.L_x_40) ;  /* 0x0000033000047945 */ /* 0x000fe80003800200 */
[----:B------:R-:W-:Y:S04]  /*1180*/  BSSY.RELIABLE B3, `(.L_x_41) ;  /* 0x000002e000037945 */ /* 0x000fe80003800100 */
[----:B------:R-:W-:Y:S05]  /*1190*/  @P3 BRA `(.L_x_42) ;  /* 0x0000000000243947 */ /* 0x000fea0003800000 */
[----:B---34-:R-:W2:Y:S01]  /*11a0*/  LDS R3, [UR8+0x34] ;  /* 0x00003408ff037984 */ /* 0x018ea20008000800 */
[----:B-----5:R-:W-:-:S05]  /*11b0*/  IMAD.MOV.U32 R4, RZ, RZ, 0x7f000000 ;  /* 0x7f000000ff047424 */ /* 0x020fca00078e00ff */
[----:B--2---:R-:W-:-:S05]  /*11c0*/  LOP3.LUT R3, R3, 0xff000000, R4, 0xb8, !PT ;  /* 0xff00000003037812 */ /* 0x004fca00078eb804 */
[----:B------:R2:W-:Y:S01]  /*11d0*/  STS [UR8+0x34], R3 ;  /* 0x00003403ff007988 */ /* 0x0005e20008000808 */
[----:B------:R-:W-:Y:S05]  /*11e0*/  @P3 BRA `(.L_x_43) ;  /* 0x0000000000183947 */ /* 0x000fea0003800000 */
[----:B--2---:R-:W2:Y:S01]  /*11f0*/  LDS R3, [UR8+0x38] ;  /* 0x00003808ff037984 */ /* 0x004ea20008000800 */
[----:B------:R-:W-:-:S05]  /*1200*/  IMAD.MOV.U32 R4, RZ, RZ, 0x3f ;  /* 0x0000003fff047424 */ /* 0x000fca00078e00ff */
[----:B--2---:R-:W-:-:S05]  /*1210*/  LOP3.LUT R3, R3, 0xff, R4, 0xb8, !PT ;  /* 0x000000ff03037812 */ /* 0x004fca00078eb804 */
[----:B------:R2:W-:Y:S02]  /*1220*/  STS [UR8+0x38], R3 ;  /* 0x00003803ff007988 */ /* 0x0005e40008000808 */
.L_x_42:
[----:B------:R-:W-:Y:S05]  /*1230*/  @P3 BRA `(.L_x_44) ;  /* 0x00000000000c3947 */ /* 0x000fea0003800000 */
[----:B------:R2:W-:Y:S02]  /*1240*/  STS [UR8+0x20], R6 ;  /* 0x00002006ff007988 */ /* 0x0005e40008000808 */
.L_x_43:
[----:B------:R-:W-:Y:S05]  /*1250*/  @P3 BRA `(.L_x_45) ;  /* 0x0000000000243947 */ /* 0x000fea0003800000 */
[----:B------:R2:W-:Y:S02]  /*1260*/  STS [UR8+0x24], R2 ;  /* 0x00002402ff007988 */ /* 0x0005e40008000808 */
.L_x_44:
[----:B------:R-:W-:Y:S05]  /*1270*/  @P3 BRA `(.L_x_46) ;  /* 0x00000000002c3947 */ /* 0x000fea0003800000 */
[----:B--2---:R-:W2:Y:S01]  /*1280*/  LDS R2, [UR8+0x1c] ;  /* 0x00001c08ff027984 */ /* 0x004ea20008000800 */
[----:B------:R-:W3:Y:S02]  /*1290*/  LDC.64 R8, c[0x0][0x3b8] ;  /* 0x0000ee00ff087b82 */ /* 0x000ee40000000a00 */
[--C-:B---3-5:R-:W-:Y:S02]  /*12a0*/  SHF.R.U32.HI R5, RZ, 0x4, R9.reuse ;  /* 0x00000004ff057819 */ /* 0x128fe40000011609 */
[----:B----4-:R-:W-:-:S05]  /*12b0*/  SHF.R.U64 R3, R8, 0x4, R9 ;  /* 0x0000000408037819 */ /* 0x010fca0000001209 */
[----:B------:R3:W-:Y:S01]  /*12c0*/  STS [UR8+0xc], R3 ;  /* 0x00000c03ff007988 */ /* 0x0007e20008000808 */
[----:B--2---:R-:W-:-:S05]  /*12d0*/  LOP3.LUT R2, R2, 0xf, R5, 0xb8, !PT ;  /* 0x0000000f02027812 */ /* 0x004fca00078eb805 */
[----:B------:R3:W-:Y:S02]  /*12e0*/  STS [UR8+0x1c], R2 ;  /* 0x00001c02ff007988 */ /* 0x0007e40008000808 */
.L_x_45:
[----:B------:R-:W-:Y:S05]  /*12f0*/  @P3 BRA `(.L_x_47) ;  /* 0x00000000001c3947 */ /* 0x000fea0003800000 */
[----:B---3--:R-:W3:Y:S02]  /*1300*/  LDS R2, [UR8+0x34] ;  /* 0x00003408ff027984 */ /* 0x008ee40008000800 */
[----:B---3--:R-:W-:-:S05]  /*1310*/  LOP3.LUT R2, R2, 0x7, RZ, 0xb8, !PT ;  /* 0x0000000702027812 */ /* 0x008fca00078eb8ff */
[----:B------:R3:W-:Y:S02]  /*1320*/  STS [UR8+0x34], R2 ;  /* 0x00003402ff007988 */ /* 0x0007e40008000808 */
.L_x_46:
[----:B------:R-:W-:Y:S05]  /*1330*/  @P3 BRA `(.L_x_48) ;  /* 0x00000000001c3947 */ /* 0x000fea0003800000 */
[----:B--23--:R-:W2:Y:S02]  /*1340*/  LDS R2, [UR8+0x34] ;  /* 0x00003408ff027984 */ /* 0x00cea40008000800 */
[----:B--2---:R-:W-:-:S05]  /*1350*/  LOP3.LUT R2, R2, 0x38, RZ, 0xb8, !PT ;  /* 0x0000003802027812 */ /* 0x004fca00078eb8ff */
[----:B------:R2:W-:Y:S02]  /*1360*/  STS [UR8+0x34], R2 ;  /* 0x00003402ff007988 */ /* 0x0005e40008000808 */
.L_x_47:
[----:B------:R-:W-:Y:S05]  /*1370*/  @P3 BRA `(.L_x_49) ;  /* 0x00000000001c3947 */ /* 0x000fea0003800000 */
[----:B--23--:R-:W2:Y:S02]  /*1380*/  LDS R2, [UR8+0x8] ;  /* 0x00000808ff027984 */ /* 0x00cea40008000800 */
[----:B--2---:R-:W-:-:S05]  /*1390*/  LOP3.LUT R2, R2, 0x780, RZ, 0xb8, !PT ;  /* 0x0000078002027812 */ /* 0x004fca00078eb8ff */
[----:B------:R2:W-:Y:S02]  /*13a0*/  STS [UR8+0x8], R2 ;  /* 0x00000802ff007988 */ /* 0x0005e40008000808 */
.L_x_48:
[----:B------:R-:W-:Y:S05]  /*13b0*/  @P3 BRA `(.L_x_50) ;  /* 0x0000000000283947 */ /* 0x000fea0003800000 */
[----:B--23--:R-:W2:Y:S02]  /*13c0*/  LDS R2, [UR8+0x8] ;  /* 0x00000808ff027984 */ /* 0x00cea40008000800 */
[----:B--2---:R-:W-:-:S05]  /*13d0*/  LOP3.LUT R2, R2, 0x1800, RZ, 0xb8, !PT ;  /* 0x0000180002027812 */ /* 0x004fca00078eb8ff */
[----:B------:R2:W-:Y:S02]  /*13e0*/  STS [UR8+0x8], R2 ;  /* 0x00000802ff007988 */ /* 0x0005e40008000808 */
.L_x_49:
[----:B------:R-:W-:Y:S05]  /*13f0*/  @P3 BREAK.RELIABLE B3 ;  /* 0x0000000000033942 */ /* 0x000fea0003800100 */
[----:B------:R-:W-:Y:S05]  /*1400*/  @P3 BRA `(.L_x_51) ;  /* 0x0000000000243947 */ /* 0x000fea0003800000 */
[----:B--23--:R-:W2:Y:S01]  /*1410*/  LDS R2, [UR8+0x8] ;  /* 0x00000808ff027984 */ /* 0x00cea20008000800 */
[----:B----4-:R-:W-:-:S05]  /*1420*/  IMAD.MOV.U32 R3, RZ, RZ, 0x6000 ;  /* 0x00006000ff037424 */ /* 0x010fca00078e00ff */
[----:B--2---:R-:W-:-:S04]  /*1430*/  LOP3.LUT R2, R2, 0x6000, R3, 0xd8, !PT ;  /* 0x0000600002027812 */ /* 0x004fc800078ed803 */
[----:B------:R-:W-:-:S05]  /*1440*/  LOP3.LUT R2, R2, 0x400000, RZ, 0xb8, !PT ;  /* 0x0040000002027812 */ /* 0x000fca00078eb8ff */
[----:B------:R2:W-:Y:S02]  /*1450*/  STS [UR8+0x8], R2 ;  /* 0x00000802ff007988 */ /* 0x0005e40008000808 */
.L_x_50:
[----:B------:R-:W-:Y:S05]  /*1460*/  BSYNC.RELIABLE B3 ;  /* 0x0000000000037941 */ /* 0x000fea0003800100 */
.L_x_41:
[----:B--23--:R-:W2:Y:S02]  /*1470*/  @!P3 LDS R2, [UR8+0x8] ;  /* 0x00000808ff02b984 */ /* 0x00cea40008000800 */
[----:B--2---:R-:W-:-:S05]  /*1480*/  @!P3 LOP3.LUT R2, R2, 0x8000, RZ, 0xb8, !PT ;  /* 0x000080000202b812 */ /* 0x004fca00078eb8ff */
[----:B------:R2:W-:Y:S02]  /*1490*/  @!P3 STS [UR8+0x8], R2 ;  /* 0x00000802ff00b988 */ /* 0x0005e40008000808 */
.L_x_51:
[----:B------:R-:W-:Y:S05]  /*14a0*/  BSYNC.RECONVERGENT B4 ;  /* 0x0000000000047941 */ /* 0x000fea0003800200 */
.L_x_40:
[----:B------:R-:W-:Y:S05]  /*14b0*/  WARPSYNC.ALL ;  /* 0x0000000000007948 */ /* 0x000fea0003800000 */
[----:B------:R-:W-:Y:S01]  /*14c0*/  NOP ;  /* 0x0000000000007918 */ /* 0x000fe20000000000 */
[----:B------:R-:W-:-:S04]  /*14d0*/  UIADD3 UR4, UPT, UPT, UR4, 0x100, URZ ;  /* 0x0000010004047890 */ /* 0x000fc8000fffe0ff */
[----:B------:R-:W-:-:S04]  /*14e0*/  UIADD3 UR20, UP0, UPT, UR4, UR20, URZ ;  /* 0x0000001404147290 */ /* 0x000fc8000ff1e0ff */
[----:B------:R-:W-:Y:S01]  /*14f0*/  ULEA.HI.X.SX32 UR21, UR4, UR21, 0x1, UP0 ;  /* 0x0000001504157291 */ /* 0x000fe200080f0eff */
[----:B------:R-:W-:Y:S11]  /*1500*/  @P0 BRA `(.L_x_52) ;  /* 0x0000000000300947 */ /* 0x000ff60003800000 */
[----:B--23--:R-:W2:Y:S01]  /*1510*/  S2R R2, SR_LANEID ;  /* 0x0000000000027919 */ /* 0x00cea20000000000 */
[----:B------:R-:W-:Y:S05]  /*1520*/  WARPSYNC.ALL ;  /* 0x0000000000007948 */ /* 0x000fea0003800000 */
[----:B------:R-:W-:Y:S01]  /*1530*/  NOP ;  /* 0x0000000000007918 */ /* 0x000fe20000000000 */
[----:B--2--5:R-:W-:-:S05]  /*1540*/  IMAD.SHL.U32 R4, R2, 0x4, RZ ;  /* 0x0000000402047824 */ /* 0x024fca00078e00ff */
[----:B------:R-:W2:Y:S01]  /*1550*/  LDS R5, [R4+UR8] ;  /* 0x0000000804057984 */ /* 0x000ea20008000800 */
[----:B------:R-:W-:-:S05]  /*1560*/  IADD3 R2, P1, PT, R4, UR20, RZ ;  /* 0x0000001404027c10 */ /* 0x000fca000ff3e0ff */
[----:B----4-:R-:W-:-:S05]  /*1570*/  IMAD.X R3, RZ, RZ, UR21, P1 ;  /* 0x00000015ff037e24 */ /* 0x010fca00088e06ff */
[----:B--2---:R2:W3:Y:S01]  /*1580*/  ATOMG.E.EXCH.STRONG.GPU PT, RZ, [R2], R5 ;  /* 0x0000000502ff73a8 */ /* 0x0044e200041ee100 */
[----:B------:R-:W-:-:S04]  /*1590*/  DEPBAR {5,4,3,2,1,0} ;  /* 0x0000003f0000791a */ /* 0x000fc80000000000 */
[----:B------:R-:W4:Y:S02]  /*15a0*/  CCTL.E.C.LDCU.IV.DEEP [UR20] ;  /* 0x0000000014007540 */ /* 0x000f240009c08000 */
[----:B----4-:R2:W-:Y:S01]  /*15b0*/  UTMACCTL.IV [UR20] ;  /* 0x00000000140079b9 */ /* 0x0105e20008000000 */
[----:B------:R-:W-:Y:S01]  /*15c0*/  NOP ;  /* 0x0000000000007918 */ /* 0x000fe20000000000 */
.L_x_52:
[----:B------:R-:W-:Y:S05]  /*15d0*/  @P0 BRA `(.L_x_53) ;  /* 0x00000000000c0947 */ /* 0x000fea0003800000 */
[----:B------:R0:W-:Y:S01]  /*15e0*/  UTMACMDFLUSH ;  /* 0x00000000000079b7 */ /* 0x0001e20000000000 */
[----:B------:R-:W-:Y:S05]  /*15f0*/  @P0 BRA `(.L_x_53) ;  /* 0x0000000000040947 */ /* 0x000fea0003800000 */
[----:B------:R-:W-:-:S04]  /*1600*/  DEPBAR.LE SB0, 0x0 ;  /* 0x000080000000791a */ /* 0x000fc80000000000 */
.L_x_53:
[----:B------:R-:W-:Y:S05]  /*1610*/  WARPSYNC.ALL ;  /* 0x0000000000007948 */ /* 0x000fea0003800000 */
[----:B------:R-:W-:Y:S01]  /*1620*/  NOP ;  /* 0x0000000000007918 */ /* 0x000fe20000000000 */
[----:B---3--:R-:W-:Y:S01]  /*1630*/  BAR.SYNC.DEFER_BLOCKING 0x0 ;  /* 0x0000000000007b1d */ /* 0x008fe20000010000 */
[----:B--2---:R-:W-:Y:S01]  /*1640*/  SHF.R.U32.HI R2, RZ, 0x5, R0 ;  /* 0x00000005ff027819 */ /* 0x004fe20000011600 */
[----:B------:R-:W-:-:S03]  /*1650*/  UIADD3 UR12, UPT, UPT, UR8, 0x6020, URZ ;  /* 0x00006020080c7890 */ /* 0x000fc6000fffe0ff */
[----:B------:R-:W-:Y:S01]  /*1660*/  R2UR UR22, R2 ;  /* 0x00000000021672ca */ /* 0x000fe200000e0000 */
[----:B------:R-:W-:Y:S01]  /*1670*/  VOTEU.ALL UP0, P3 ;  /* 0x0000000000ff7886 */ /* 0x000fe20001800000 */
[----:B------:R-:W-:Y:S01]  /*1680*/  UMOV UR4, 0x1 ;  /* 0x0000000100047882 */ /* 0x000fe20000000000 */
[----:B------:R-:W-:Y:S01]  /*1690*/  VOTEU.ALL UP1, P3 ;  /* 0x0000000000ff7886 */ /* 0x000fe20001820000 */
[----:B------:R-:W-:Y:S02]  /*16a0*/  BSSY.RECONVERGENT B4, `(.L_x_54) ;  /* 0x0000018000047945 */ /* 0x000fe40003800200 */
[----:B------:R-:W-:-:S04]  /*16b0*/  @!UP0 UIADD3 UR10, UPT, UPT, -UR4, 0x100000, URZ ;  /* 0x00100000040a8890 */ /* 0x000fc8000fffe1ff */
[----:B------:R-:W-:Y:S02]  /*16c0*/  @!UP0 USHF.L.U32 UR11, UR10, 0xb, URZ ;  /* 0x0000000b0a0b8899 */ /* 0x000fe400080006ff */
[----:B------:R-:W-:Y:S02]  /*16d0*/  @!UP0 USHF.L.U32 UR10, UR10, 0x1, URZ ;  /* 0x000000010a0a8899 */ /* 0x000fe400080006ff */
[----:B------:R-:W-:-:S04]  /*16e0*/  @!UP0 UIADD3 UR4, UPT, UPT, -UR4, 0x100000, URZ ;  /* 0x0010000004048890 */ /* 0x000fc8000fffe1ff */
[----:B------:R-:W-:Y:S02]  /*16f0*/  @!UP0 USHF.L.U32 UR5, UR4, 0xb, URZ ;  /* 0x0000000b04058899 */ /* 0x000fe400080006ff */
[----:B------:R-:W-:Y:S01]  /*1700*/  @!UP0 USHF.L.U32 UR4, UR4, 0x1, URZ ;  /* 0x0000000104048899 */ /* 0x000fe200080006ff */
[----:B------:R-:W-:Y:S01]  /*1710*/  VOTEU.ALL UP0, P3 ;  /* 0x0000000000ff7886 */ /* 0x000fe20001800000 */
[----:B------:R-:W2:Y:S04]  /*1720*/  FENCE.VIEW.ASYNC.S ;  /* 0x00000000000073c6 */ /* 0x000ea80000000000 */
[----:B--2---:R2:W3:Y:S06]  /*1730*/  @!UP0 SYNCS.EXCH.64 URZ, [UR8+0x6000], UR10 ;  /* 0x0060000a08ff85b2 */ /* 0x0044ec0008000100 */
[----:B------:R2:W3:Y:S02]  /*1740*/  @!UP1 SYNCS.EXCH.64 URZ, [UR8+0x6020], UR4 ;  /* 0x0060200408ff95b2 */ /* 0x0004e40008000100 */
[----:B---3--:R-:W-:Y:S06]  /*1750*/  BAR.SYNC.DEFER_BLOCKING 0x0 ;  /* 0x0000000000007b1d */ /* 0x008fec0000010000 */
[----:B------:R-:W-:Y:S05]  /*1760*/  @P3 BRA `(.L_x_55) ;  /* 0x00000000002c3947 */ /* 0x000fea0003800000 */
[----:B--2---:R-:W-:Y:S02]  /*1770*/  UMOV UR4, 0x1 ;  /* 0x0000000100047882 */ /* 0x004fe40000000000 */
[----:B------:R-:W-:-:S04]  /*1780*/  UIADD3 UR10, UPT, UPT, -UR4, 0x100000, URZ ;  /* 0x00100000040a7890 */ /* 0x000fc8000fffe1ff */
[----:B------:R-:W-:Y:S02]  /*1790*/  USHF.L.U32 UR11, UR10, 0xb, URZ ;  /* 0x0000000b0a0b7899 */ /* 0x000fe400080006ff */
[----:B------:R-:W-:Y:S02]  /*17a0*/  USHF.L.U32 UR10, UR10, 0x1, URZ ;  /* 0x000000010a0a7899 */ /* 0x000fe400080006ff */
[----:B------:R-:W-:-:S04]  /*17b0*/  UIADD3 UR4, UPT, UPT, -UR4, 0x100000, URZ ;  /* 0x0010000004047890 */ /* 0x000fc8000fffe1ff */
[----:B------:R-:W-:Y:S02]  /*17c0*/  USHF.L.U32 UR5, UR4, 0xb, URZ ;  /* 0x0000000b04057899 */ /* 0x000fe400080006ff */
[----:B------:R-:W-:Y:S01]  /*17d0*/  USHF.L.U32 UR4, UR4, 0x1, URZ ;  /* 0x0000000104047899 */ /* 0x000fe200080006ff */
[----:B------:R-:W2:Y:S03]  /*17e0*/  FENCE.VIEW.ASYNC.S ;  /* 0x00000000000073c6 */ /* 0x000ea60000000000 */
[----:B--2---:R3:W2:Y:S08]  /*17f0*/  SYNCS.EXCH.64 URZ, [UR8+0x6008], UR10 ;  /* 0x0060080a08ff75b2 */ /* 0x0046b00008000100 */
[----:B------:R3:W4:Y:S02]  /*1800*/  SYNCS.EXCH.64 URZ, [UR8+0x6028], UR4 ;  /* 0x0060280408ff75b2 */ /* 0x0007240008000100 */
[----:B---3--:R-:W-:Y:S01]  /*1810*/  NOP ;  /* 0x0000000000007918 */ /* 0x008fe20000000000 */
.L_x_55:
[----:B--2---:R-:W-:Y:S05]  /*1820*/  BSYNC.RECONVERGENT B4 ;  /* 0x0000000000047941 */ /* 0x004fea0003800200 */
.L_x_54:
[----:B----4-:R-:W-:Y:S06]  /*1830*/  BAR.SYNC.DEFER_BLOCKING 0x0 ;  /* 0x0000000000007b1d */ /* 0x010fec0000010000 */
[----:B------:R-:W-:Y:S04]  /*1840*/  BSSY.RECONVERGENT B4, `(.L_x_56) ;  /* 0x000000d000047945 */ /* 0x000fe80003800200 */
[----:B------:R-:W-:Y:S05]  /*1850*/  @P3 BRA `(.L_x_57) ;  /* 0x00000000002c3947 */ /* 0x000fea0003800000 */
[----:B------:R-:W-:Y:S02]  /*1860*/  UMOV UR4, 0x1 ;  /* 0x0000000100047882 */ /* 0x000fe40000000000 */
[----:B------:R-:W-:-:S04]  /*1870*/  UIADD3 UR10, UPT, UPT, -UR4, 0x100000, URZ ;  /* 0x00100000040a7890 */ /* 0x000fc8000fffe1ff */
[----:B------:R-:W-:Y:S02]  /*1880*/  USHF.L.U32 UR11, UR10, 0xb, URZ ;  /* 0x0000000b0a0b7899 */ /* 0x000fe400080006ff */
[----:B------:R-:W-:Y:S02]  /*1890*/  USHF.L.U32 UR10, UR10, 0x1, URZ ;  /* 0x000000010a0a7899 */ /* 0x000fe400080006ff */
[----:B------:R-:W-:-:S04]  /*18a0*/  UIADD3 UR4, UPT, UPT, -UR4, 0x100000, URZ ;  /* 0x0010000004047890 */ /* 0x000fc8000fffe1ff */
[----:B------:R-:W-:Y:S02]  /*18b0*/  USHF.L.U32 UR5, UR4, 0xb, URZ ;  /* 0x0000000b04057899 */ /* 0x000fe400080006ff */
[----:B------:R-:W-:Y:S01]  /*18c0*/  USHF.L.U32 UR4, UR4, 0x1, URZ ;  /* 0x0000000104047899 */ /* 0x000fe200080006ff */
[----:B------:R-:W2:Y:S03]  /*18d0*/  FENCE.VIEW.ASYNC.S ;  /* 0x00000000000073c6 */ /* 0x000ea60000000000 */
[----:B--2---:R2:W3:Y:S08]  /*18e0*/  SYNCS.EXCH.64 URZ, [UR8+0x6010], UR10 ;  /* 0x0060100a08ff75b2 */ /* 0x0044f00008000100 */
[----:B------:R2:W4:Y:S01]  /*18f0*/  SYNCS.EXCH.64 URZ, [UR8+0x6030], UR4 ;  /* 0x0060300408ff75b2 */ /* 0x0005220008000100 */
[----:B------:R-:W-:Y:S01]  /*1900*/  NOP ;  /* 0x0000000000007918 */ /* 0x000fe20000000000 */
.L_x_57:
[----:B--2---:R-:W-:Y:S05]  /*1910*/  BSYNC.RECONVERGENT B4 ;  /* 0x0000000000047941 */ /* 0x004fea0003800200 */
.L_x_56:
[----:B---34-:R-:W-:Y:S01]  /*1920*/  BAR.SYNC.DEFER_BLOCKING 0x0 ;  /* 0x0000000000007b1d */ /* 0x018fe20000010000 */
[----:B------:R-:W-:Y:S01]  /*1930*/  USHF.L.U32 UR19, UR7, 0x6, URZ ;  /* 0x0000000607137899 */ /* 0x000fe200080006ff */
[----:B------:R-:W-:Y:S01]  /*1940*/  ISETP.GE.AND P0, PT, R7, 0x1, PT ;  /* 0x000000010700780c */ /* 0x000fe20003f06270 */
[----:B------:R-:W-:-:S03]  /*1950*/  USHF.L.U32 UR15, UR9, 0x7, URZ ;  /* 0x00000007090f7899 */ /* 0x000fc600080006ff */
        /* <DEDUP_REMOVED lines=13> */
.L_x_59:
[----:B--2---:R-:W-:Y:S05]  /*1a30*/  BSYNC.RECONVERGENT B4 ;  /* 0x0000000000047941 */ /* 0x004fea0003800200 */
.L_x_58:
[----:B------:R-:W-:Y:S05]  /*1a40*/  @!P0 BRA `(.L_x_60) ;  /* 0x0000000400cc8947 */ /* 0x000fea0003800000 */
[----:B---34-:R-:W-:Y:S01]  /*1a50*/  BAR.SYNC.DEFER_BLOCKING 0x0 ;  /* 0x0000000000007b1d */ /* 0x018fe20000010000 */
[----:B------:R-:W-:Y:S01]  /*1a60*/  ELECT P1, URZ, PT ;  /* 0x0000000000ff782f */ /* 0x000fe20003820000 */
[----:B------:R-:W-:Y:S01]  /*1a70*/  @!P3 IMAD.MOV.U32 R2, RZ, RZ, 0x1800 ;  /* 0x00001800ff02b424 */ /* 0x000fe200078e00ff */
[----:B------:R-:W-:Y:S02]  /*1a80*/  UIADD3 UR16, UPT, UPT, UR8, 0x4000, URZ ;  /* 0x0000400008107890 */ /* 0x000fe4000fffe0ff */
[----:B------:R-:W-:Y:S02]  /*1a90*/  ISETP.LT.U32.AND P1, PT, R36, 0x20, P1 ;  /* 0x000000202400780c */ /* 0x000fe40000f21070 */
[----:B------:R-:W-:Y:S01]  /*1aa0*/  ELECT P0, URZ, PT ;  /* 0x0000000000ff782f */ /* 0x000fe20003800000 */
[----:B------:R-:W-:-:S03]  /*1ab0*/  UMOV UR11, UR15 ;  /* 0x0000000f000b7c82 */ /* 0x000fc60008000000 */
[----:B------:R-:W-:-:S07]  /*1ac0*/  ISETP.LT.U32.AND P0, PT, R36, 0x20, P0 ;  /* 0x000000202400780c */ /* 0x000fce0000701070 */
[----:B------:R-:W-:Y:S01]  /*1ad0*/  VOTEU.ANY UP0, P1 ;  /* 0x0000000000ff7886 */ /* 0x000fe20000800100 */
[----:B------:R-:W-:-:S04]  /*1ae0*/  VOTEU.ANY UP2, P1 ;  /* 0x0000000000ff7886 */ /* 0x000fc80000840100 */
[----:B------:R-:W-:Y:S02]  /*1af0*/  @UP0 UIADD3 UR17, UPT, UPT, UR8, 0x6000, URZ ;  /* 0x0000600008110890 */ /* 0x000fe4000fffe0ff */
[----:B------:R2:W-:Y:S01]  /*1b00*/  @!P3 SYNCS.ARRIVE.TRANS64 RZ, [UR8+0x6000], R2 ;  /* 0x00600002ffffb9a7 */ /* 0x0005e20008000008 */
[----:B------:R-:W-:Y:S01]  /*1b10*/  @UP0 UMOV UR18, URZ ;  /* 0x000000ff00120c82 */ /* 0x000fe20008000000 */
[----:B------:R-:W-:Y:S01]  /*1b20*/  BAR.SYNC.DEFER_BLOCKING 0x0 ;  /* 0x0000000000007b1d */ /* 0x000fe20000010000 */
[----:B------:R-:W-:-:S05]  /*1b30*/  UISETP.NE.U32.AND UP0, UPT, UR22, URZ, UPT ;  /* 0x000000ff1600728c */ /* 0x000fca000bf05070 */
[----:B------:R-:W-:Y:S01]  /*1b40*/  VOTEU.ANY UP1, P0 ;  /* 0x0000000000ff7886 */ /* 0x000fe20000020100 */
[----:B------:R-:W-:-:S04]  /*1b50*/  VOTEU.ANY UP3, P0 ;  /* 0x0000000000ff7886 */ /* 0x000fc80000060100 */
[----:B------:R-:W-:Y:S01]  /*1b60*/  @UP1 UIADD3 UR9, UPT, UPT, UR8, 0x6000, URZ ;  /* 0x0000600008091890 */ /* 0x000fe2000fffe0ff */
[----:B------:R-:W-:Y:S01]  /*1b70*/  @UP1 UMOV UR10, URZ ;  /* 0x000000ff000a1c82 */ /* 0x000fe20008000000 */
[----:B------:R2:W-:Y:S01]  /*1b80*/  @UP2 UTMALDG.2D [UR16], [UR24] ;  /* 0x00000010180025b4 */ /* 0x0005e20008008000 */
[----:B------:R3:W-:Y:S06]  /*1b90*/  MEMBAR.ALL.CTA ;  /* 0x0000000000007992 */ /* 0x0007ec0000008000 */
[----:B---3--:R-:W3:Y:S02]  /*1ba0*/  FENCE.VIEW.ASYNC.S ;  /* 0x00000000000073c6 */ /* 0x008ee40000000000 */
[----:B---3--:R-:W-:Y:S06]  /*1bb0*/  BAR.SYNC.DEFER_BLOCKING 0x0 ;  /* 0x0000000000007b1d */ /* 0x008fec0000010000 */
[----:B------:R2:W-:Y:S02]  /*1bc0*/  @UP3 UTMALDG.2D [UR8], [UR26] ;  /* 0x000000081a0035b4 */ /* 0x0005e40008008000 */
[----:B------:R-:W-:Y:S06]  /*1bd0*/  BAR.SYNC.DEFER_BLOCKING 0x0 ;  /* 0x0000000000007b1d */ /* 0x000fec0000010000 */
[----:B------:R-:W3:Y:S02]  /*1be0*/  SYNCS.PHASECHK.TRANS64.TRYWAIT P0, [UR8+0x6000], RZ ;  /* 0x006000ffff0075a7 */ /* 0x000ee40008001108 */
[----:B--23--:R-:W-:Y:S05]  /*1bf0*/  @!P0 BRA `(.L_x_61) ;  /* 0x0000000c003c8947 */ /* 0x00cfea0003800000 */
.L_x_79:
[----:B------:R-:W-:Y:S05]  /*1c00*/  BRA.U UP0, `(.L_x_62) ;  /* 0x0000000100287547 */ /* 0x000fea000b800000 */
[----:B------:R-:W-:Y:S02]  /*1c10*/  USHF.R.U32.HI UR4, URZ, 0x4, UR16 ;  /* 0x00000004ff047899 */ /* 0x000fe40008011610 */
[----:B------:R-:W-:Y:S02]  /*1c20*/  USHF.R.U32.HI UR6, URZ, 0x4, UR8 ;  /* 0x00000004ff067899 */ /* 0x000fe40008011608 */
[----:B------:R-:W-:Y:S02]  /*1c30*/  USGXT.U32 UR4, UR4, 0xe ;  /* 0x0000000e0404789a */ /* 0x000fe40008000000 */
[----:B------:R-:W-:Y:S01]  /*1c40*/  USGXT.U32 UR6, UR6, 0xe ;  /* 0x0000000e0606789a */ /* 0x000fe20008000000 */
[----:B------:R-:W-:Y:S01]  /*1c50*/  UMOV UR10, 0x0 ;  /* 0x00000000000a7882 */ /* 0x000fe20000000000 */
[----:B------:R-:W-:Y:S01]  /*1c60*/  UMOV UR11, 0x4200010 ;  /* 0x04200010000b7882 */ /* 0x000fe20000000000 */
[----:B------:R-:W-:Y:S01]  /*1c70*/  UMOV UR5, 0xc0004010 ;  /* 0xc000401000057882 */ /* 0x000fe20000000000 */
[----:B------:R-:W-:-:S05]  /*1c80*/  UMOV UR7, 0xc0004010 ;  /* 0xc000401000077882 */ /* 0x000fca0000000000 */
[----:B------:R2:W-:Y:S01]  /*1c90*/  UTCQMMA gdesc[UR4], gdesc[UR6], tmem[UR23], tmem[UR10], idesc[UR11], !UPT ;  /* 0x00ff0a06040075ea */ /* 0x0005e2000f800317 */
[----:B------:R-:W-:Y:S02]  /*1ca0*/  NOP ;  /* 0x0000000000007918 */ /* 0x000fe40000000000 */
.L_x_62:
[----:B------:R-:W-:Y:S01]  /*1cb0*/  ELECT P0, URZ, PT ;  /* 0x0000000000ff782f */ /* 0x000fe20003800000 */
[----:B--2---:R-:W-:Y:S01]  /*1cc0*/  UMOV UR4, UR12 ;  /* 0x0000000c00047c82 */ /* 0x004fe20008000000 */
[----:B------:R-:W-:Y:S02]  /*1cd0*/  UMOV UR5, URZ ;  /* 0x000000ff00057c82 */ /* 0x000fe40008000000 */
[----:B------:R-:W-:-:S13]  /*1ce0*/  ISETP.LT.U32.AND P0, PT, R36, 0x20, P0 ;  /* 0x000000202400780c */ /* 0x000fda0000701070 */
[----:B------:R-:W-:Y:S01]  /*1cf0*/  VOTEU.ANY UP0, P0 ;  /* 0x0000000000ff7886 */ /* 0x000fe20000000100 */
[----:B------:R-:W-:Y:S01]  /*1d00*/  VOTEU.ANY UP1, P0 ;  /* 0x0000000000ff7886 */ /* 0x000fe20000020100 */
[----:B------:R-:W-:-:S03]  /*1d10*/  ISETP.GE.U32.AND P0, PT, R7, 0x21, PT ;  /* 0x000000210700780c */ /* 0x000fc60003f06070 */
[----:B------:R-:W-:Y:S02]  /*1d20*/  @UP0 UMOV UR4, UR4 ;  /* 0x0000000400040c82 */ /* 0x000fe40008000000 */
[----:B------:R2:W-:Y:S01]  /*1d30*/  @UP1 UTCBAR [UR4], URZ ;  /* 0x000000ff040013e9 */ /* 0x0005e200080000ff */
[----:B------:R-:W-:Y:S06]  /*1d40*/  BAR.SYNC.DEFER_BLOCKING 0x0 ;  /* 0x0000000000007b1d */ /* 0x000fec0000010000 */
[----:B------:R-:W3:Y:S02]  /*1d50*/  SYNCS.PHASECHK.TRANS64.TRYWAIT P1, [UR8+0x6020], RZ ;  /* 0x006020ffff0075a7 */ /* 0x000ee40008021108 */
[----:B--23--:R-:W-:Y:S05]  /*1d60*/  @!P1 BRA `(.L_x_63) ;  /* 0x0000000800ec9947 */ /* 0x00cfea0003800000 */
.L_x_80:
[----:B------:R-:W-:Y:S01]  /*1d70*/  UMOV UR4, URZ ;  /* 0x000000ff00047c82 */ /* 0x000fe20008000000 */
[----:B------:R-:W-:Y:S05]  /*1d80*/  @!P0 BRA `(.L_x_60) ;  /* 0x0000000000fc8947 */ /* 0x000fea0003800000 */
[----:B------:R-:W2:Y:S01]  /*1d90*/  LDCU UR28, c[0x0][0x3a0] ;  /* 0x00007400ff1c77ac */ /* 0x000ea20008000800 */
[----:B------:R-:W-:Y:S01]  /*1da0*/  UMOV UR5, 0x1 ;  /* 0x0000000100057882 */ /* 0x000fe20000000000 */
[----:B------:R-:W-:-:S05]  /*1db0*/  UMOV UR18, 0x20 ;  /* 0x0000002000127882 */ /* 0x000fca0000000000 */
.L_x_67:
[----:B------:R-:W-:Y:S01]  /*1dc0*/  BAR.SYNC.DEFER_BLOCKING 0x0 ;  /* 0x0000000000007b1d */ /* 0x000fe20000010000 */
[----:B------:R-:W-:Y:S01]  /*1dd0*/  ULEA UR9, UR5, UR8, 0x3 ;  /* 0x0000000805097291 */ /* 0x000fe2000f8e18ff */
[----:B------:R-:W-:Y:S01]  /*1de0*/  @!P3 IMAD.MOV.U32 R2, RZ, RZ, 0x1800 ;  /* 0x00001800ff02b424 */ /* 0x000fe200078e00ff */
[----:B------:R-:W-:Y:S01]  /*1df0*/  ELECT P1, URZ, PT ;  /* 0x0000000000ff782f */ /* 0x000fe20003820000 */
[----:B------:R-:W-:-:S03]  /*1e00*/  ULEA UR16, UR5, UR8, 0xb ;  /* 0x0000000805107291 */ /* 0x000fc6000f8e58ff */
[----:B------:R-:W-:Y:S02]  /*1e10*/  ISETP.LT.U32.AND P1, PT, R36, 0x20, P1 ;  /* 0x000000202400780c */ /* 0x000fe40000f21070 */
[----:B------:R-:W-:Y:S01]  /*1e20*/  ELECT P0, URZ, PT ;  /* 0x0000000000ff782f */ /* 0x000fe20003800000 */
[----:B------:R-:W-:-:S03]  /*1e30*/  UIADD3 UR16, UPT, UPT, UR16, 0x4000, URZ ;  /* 0x0000400010107890 */ /* 0x000fc6000fffe0ff */
[----:B------:R-:W-:Y:S01]  /*1e40*/  ISETP.LT.U32.AND P0, PT, R36, 0x20, P0 ;  /* 0x000000202400780c */ /* 0x000fe20000701070 */
[----:B------:R-:W-:Y:S01]  /*1e50*/  ULEA UR12, UR5, UR8, 0xc ;  /* 0x00000008050c7291 */ /* 0x000fe2000f8e60ff */
[----:B------:R-:W-:Y:S01]  /*1e60*/  UMOV UR14, UR18 ;  /* 0x00000012000e7c82 */ /* 0x000fe20008000000 */
[----:B------:R-:W-:-:S04]  /*1e70*/  USHF.L.U32 UR6, UR4, 0x1f, URZ ;  /* 0x0000001f04067899 */ /* 0x000fc800080006ff */
[----:B------:R-:W-:Y:S01]  /*1e80*/  VOTEU.ANY UP0, P1 ;  /* 0x0000000000ff7886 */ /* 0x000fe20000800100 */
[----:B------:R3:W-:Y:S04]  /*1e90*/  @!P3 SYNCS.ARRIVE.TRANS64 RZ, [UR9+0x6000], R2 ;  /* 0x00600002ffffb9a7 */ /* 0x0007e80008000009 */
[----:B------:R-:W-:Y:S01]  /*1ea0*/  @UP0 UIADD3 UR17, UPT, UPT, UR9, 0x6000, URZ ;  /* 0x0000600009110890 */ /* 0x000fe2000fffe0ff */
[----:B------:R-:W-:Y:S01]  /*1eb0*/  VOTEU.ANY UP0, P1 ;  /* 0x0000000000ff7886 */ /* 0x000fe20000800100 */
[----:B------:R-:W-:Y:S01]  /*1ec0*/  BAR.SYNC.DEFER_BLOCKING 0x0 ;  /* 0x0000000000007b1d */ /* 0x000fe20000010000 */
[----:B---3--:R-:W-:-:S05]  /*1ed0*/  IMAD.U32 R2, RZ, RZ, UR6 ;  /* 0x00000006ff027e24 */ /* 0x008fca000f8e00ff */
[----:B------:R-:W-:-:S05]  /*1ee0*/  VOTEU.ANY UP1, P0 ;  /* 0x0000000000ff7886 */ /* 0x000fca0000020100 */
[----:B------:R-:W-:Y:S01]  /*1ef0*/  @UP1 UIADD3 UR13, UPT, UPT, UR9, 0x6000, URZ ;  /* 0x00006000090d1890 */ /* 0x000fe2000fffe0ff */
[----:B------:R-:W-:Y:S01]  /*1f00*/  VOTEU.ANY UP1, P0 ;  /* 0x0000000000ff7886 */ /* 0x000fe20000020100 */
[----:B------:R3:W-:Y:S01]  /*1f10*/  @UP0 UTMALDG.2D [UR16], [UR24] ;  /* 0x00000010180005b4 */ /* 0x0007e20008008000 */
[----:B------:R-:W-:Y:S01]  /*1f20*/  UISETP.NE.U32.AND UP0, UPT, UR22, URZ, UPT ;  /* 0x000000ff1600728c */ /* 0x000fe2000bf05070 */
[----:B------:R4:W-:Y:S06]  /*1f30*/  MEMBAR.ALL.CTA ;  /* 0x0000000000007992 */ /* 0x0009ec0000008000 */
[----:B----4-:R-:W4:Y:S02]  /*1f40*/  FENCE.VIEW.ASYNC.S ;  /* 0x00000000000073c6 */ /* 0x010f240000000000 */
[----:B----4-:R-:W-:Y:S06]  /*1f50*/  BAR.SYNC.DEFER_BLOCKING 0x0 ;  /* 0x0000000000007b1d */ /* 0x010fec0000010000 */
[----:B------:R3:W-:Y:S02]  /*1f60*/  @UP1 UTMALDG.2D [UR12], [UR26] ;  /* 0x0000000c1a0015b4 */ /* 0x0007e40008008000 */
[----:B------:R-:W-:Y:S06]  /*1f70*/  BAR.SYNC.DEFER_BLOCKING 0x0 ;  /* 0x0000000000007b1d */ /* 0x000fec0000010000 */
[----:B------:R-:W4:Y:S02]  /*1f80*/  SYNCS.PHASECHK.TRANS64.TRYWAIT P0, [UR9+0x6000], R2 ;  /* 0x00600002ff0075a7 */ /* 0x000f240008001109 */
[----:B---34-:R-:W-:Y:S05]  /*1f90*/  @!P0 BRA `(.L_x_64) ;  /* 0x00000008006c8947 */ /* 0x018fea0003800000 */
.L_x_81:
        /* <DEDUP_REMOVED lines=9> */
[----:B------:R3:W-:Y:S01]  /*2030*/  UTCQMMA gdesc[UR6], gdesc[UR10], tmem[UR23], tmem[UR12], idesc[UR13], UPT ;  /* 0x00ff0c0a060075ea */ /* 0x0007e2000b800317 */
[----:B------:R-:W-:Y:S02]  /*2040*/  NOP ;  /* 0x0000000000007918 */ /* 0x000fe40000000000 */
.L_x_65:
[----:B------:R-:W-:Y:S01]  /*2050*/  ELECT P0, URZ, PT ;  /* 0x0000000000ff782f */ /* 0x000fe20003800000 */
[----:B---3--:R-:W-:-:S03]  /*2060*/  UIADD3 UR6, UPT, UPT, UR9, 0x6020, URZ ;  /* 0x0000602009067890 */ /* 0x008fc6000fffe0ff */
[----:B------:R-:W-:Y:S01]  /*2070*/  ISETP.LT.U32.AND P0, PT, R36, 0x20, P0 ;  /* 0x000000202400780c */ /* 0x000fe20000701070 */
[----:B------:R-:W-:-:S12]  /*2080*/  UMOV UR7, URZ ;  /* 0x000000ff00077c82 */ /* 0x000fd80008000000 */
[----:B------:R-:W-:Y:S01]  /*2090*/  VOTEU.ANY UP0, P0 ;  /* 0x0000000000ff7886 */ /* 0x000fe20000000100 */
[----:B------:R-:W-:-:S04]  /*20a0*/  VOTEU.ANY UP1, P0 ;  /* 0x0000000000ff7886 */ /* 0x000fc80000020100 */
[----:B------:R-:W-:Y:S02]  /*20b0*/  @UP0 UMOV UR6, UR6 ;  /* 0x0000000600060c82 */ /* 0x000fe40008000000 */
[----:B------:R3:W-:Y:S01]  /*20c0*/  @UP1 UTCBAR [UR6], URZ ;  /* 0x000000ff060013e9 */ /* 0x0007e200080000ff */
[----:B------:R-:W-:Y:S06]  /*20d0*/  BAR.SYNC.DEFER_BLOCKING 0x0 ;  /* 0x0000000000007b1d */ /* 0x000fec0000010000 */
[----:B------:R-:W4:Y:S02]  /*20e0*/  SYNCS.PHASECHK.TRANS64.TRYWAIT P0, [UR9+0x6020], R2 ;  /* 0x00602002ff0075a7 */ /* 0x000f240008001109 */
[----:B---34-:R-:W-:Y:S05]  /*20f0*/  @!P0 BRA `(.L_x_66) ;  /* 0x0000000800208947 */ /* 0x018fea0003800000 */
.L_x_82:
[----:B------:R-:W-:Y:S02]  /*2100*/  UIADD3 UR5, UPT, UPT, UR5, 0x1, URZ ;  /* 0x0000000105057890 */ /* 0x000fe4000fffe0ff */
[----:B------:R-:W-:Y:S02]  /*2110*/  UIADD3 UR18, UPT, UPT, UR18, 0x20, URZ ;  /* 0x0000002012127890 */ /* 0x000fe4000fffe0ff */
[----:B------:R-:W-:-:S04]  /*2120*/  UISETP.NE.U32.AND UP0, UPT, UR5, 0x4, UPT ;  /* 0x000000040500788c */ /* 0x000fc8000bf05070 */
[----:B------:R-:W-:Y:S02]  /*2130*/  USEL UR6, URZ, 0x1, UP0 ;  /* 0x00000001ff067887 */ /* 0x000fe40008000000 */
[----:B------:R-:W-:Y:S02]  /*2140*/  USEL UR5, UR5, URZ, UP0 ;  /* 0x000000ff05057287 */ /* 0x000fe40008000000 */
[----:B--2---:R-:W-:Y:S02]  /*2150*/  UISETP.GE.AND UP0, UPT, UR18, UR28, UPT ;  /* 0x0000001c1200728c */ /* 0x004fe4000bf06270 */
[----:B------:R-:W-:-:S07]  /*2160*/  ULOP3.LUT UR4, UR4, UR6, URZ, 0x3c, !UPT ;  /* 0x0000000604047292 */ /* 0x000fce000f8e3cff */
[----:B------:R-:W-:Y:S05]  /*2170*/  BRA.U !UP0, `(.L_x_67) ;  /* 0xfffffffd08107547 */ /* 0x000fea000b83ffff */
.L_x_60:
[----:B---34-:R-:W-:Y:S01]  /*2180*/  BAR.SYNC.DEFER_BLOCKING 0x0 ;  /* 0x0000000000007b1d */ /* 0x018fe20000010000 */
[C---:B------:R-:W-:Y:S02]  /*2190*/  IMAD.SHL.U32 R2, R0.reuse, 0x40, RZ ;  /* 0x0000004000027824 */ /* 0x040fe400078e00ff */
[C---:B------:R-:W-:Y:S02]  /*21a0*/  IMAD.SHL.U32 R3, R0.reuse, 0x10, RZ ;  /* 0x0000001000037824 */ /* 0x040fe400078e00ff */
[----:B-----5:R-:W-:Y:S01]  /*21b0*/  IMAD.SHL.U32 R4, R0, 0x2, RZ ;  /* 0x0000000200047824 */ /* 0x020fe200078e00ff */
[----:B------:R-:W-:Y:S04]  /*21c0*/  BSSY.RECONVERGENT B4, `(.L_x_68) ;  /* 0x0000004000047945 */ /* 0x000fe80003800200 */
[----:B------:R-:W-:Y:S05]  /*21d0*/  @P3 BRA `(.L_x_69) ;  /* 0x0000000000083947 */ /* 0x000fea0003800000 */
[----:B------:R-:W2:Y:S02]  /*21e0*/  SYNCS.CCTL.IV [UR8+0x6000] ;  /* 0x00600000ff0079b1 */ /* 0x000ea40008000008 */
[----:B--2---:R-:W2:Y:S02]  /*21f0*/  SYNCS.CCTL.IV [UR8+0x6020] ;  /* 0x00602000ff0079b1 */ /* 0x004ea40008000008 */
.L_x_69:
[----:B------:R-:W-:Y:S05]  /*2200*/  BSYNC.RECONVERGENT B4 ;  /* 0x0000000000047941 */ /* 0x000fea0003800200 */
.L_x_68:
[----:B--2---:R-:W-:Y:S06]  /*2210*/  BAR.SYNC.DEFER_BLOCKING 0x0 ;  /* 0x0000000000007b1d */ /* 0x004fec0000010000 */
[----:B------:R-:W-:Y:S04]  /*2220*/  BSSY.RECONVERGENT B4, `(.L_x_70) ;  /* 0x0000004000047945 */ /* 0x000fe80003800200 */
[----:B------:R-:W-:Y:S05]  /*2230*/  @P3 BRA `(.L_x_71) ;  /* 0x0000000000083947 */ /* 0x000fea0003800000 */
[----:B------:R-:W2:Y:S02]  /*2240*/  SYNCS.CCTL.IV [UR8+0x6008] ;  /* 0x00600800ff0079b1 */ /* 0x000ea40008000008 */
[----:B--2---:R-:W2:Y:S02]  /*2250*/  SYNCS.CCTL.IV [UR8+0x6028] ;  /* 0x00602800ff0079b1 */ /* 0x004ea40008000008 */
.L_x_71:
[----:B------:R-:W-:Y:S05]  /*2260*/  BSYNC.RECONVERGENT B4 ;  /* 0x0000000000047941 */ /* 0x000fea0003800200 */
.L_x_70:
[----:B--2---:R-:W-:Y:S06]  /*2270*/  BAR.SYNC.DEFER_BLOCKING 0x0 ;  /* 0x0000000000007b1d */ /* 0x004fec0000010000 */
[----:B------:R-:W-:Y:S04]  /*2280*/  BSSY.RECONVERGENT B4, `(.L_x_72) ;  /* 0x0000004000047945 */ /* 0x000fe80003800200 */
[----:B------:R-:W-:Y:S05]  /*2290*/  @P3 BRA `(.L_x_73) ;  /* 0x0000000000083947 */ /* 0x000fea0003800000 */
[----:B------:R-:W2:Y:S02]  /*22a0*/  SYNCS.CCTL.IV [UR8+0x6010] ;  /* 0x00601000ff0079b1 */ /* 0x000ea40008000008 */
[----:B--2---:R-:W2:Y:S02]  /*22b0*/  SYNCS.CCTL.IV [UR8+0x6030] ;  /* 0x00603000ff0079b1 */ /* 0x004ea40008000008 */
.L_x_73:
[----:B------:R-:W-:Y:S05]  /*22c0*/  BSYNC.RECONVERGENT B4 ;  /* 0x0000000000047941 */ /* 0x000fea0003800200 */
.L_x_72:
[----:B--2---:R-:W-:Y:S06]  /*22d0*/  BAR.SYNC.DEFER_BLOCKING 0x0 ;  /* 0x0000000000007b1d */ /* 0x004fec0000010000 */
[----:B------:R-:W-:Y:S04]  /*22e0*/  BSSY.RECONVERGENT B4, `(.L_x_74) ;  /* 0x0000004000047945 */ /* 0x000fe80003800200 */
[----:B------:R-:W-:Y:S05]  /*22f0*/  @P3 BRA `(.L_x_75) ;  /* 0x0000000000083947 */ /* 0x000fea0003800000 */
[----:B------:R-:W2:Y:S02]  /*2300*/  SYNCS.CCTL.IV [UR8+0x6018] ;  /* 0x00601800ff0079b1 */ /* 0x000ea40008000008 */
[----:B--2---:R-:W2:Y:S02]  /*2310*/  SYNCS.CCTL.IV [UR8+0x6038] ;  /* 0x00603800ff0079b1 */ /* 0x004ea40008000008 */
.L_x_75:
[----:B------:R-:W-:Y:S05]  /*2320*/  BSYNC.RECONVERGENT B4 ;  /* 0x0000000000047941 */ /* 0x000fea0003800200 */
.L_x_74:
[----:B------:R-:W-:Y:S01]  /*2330*/  USHF.L.U32 UR4, UR22, 0x15, URZ ;  /* 0x0000001516047899 */ /* 0x000fe200080006ff */
[----:B------:R-:W-:Y:S01]  /*2340*/  SHF.R.U32.HI R5, RZ, 0x1, R0 ;  /* 0x00000001ff057819 */ /* 0x000fe20000011600 */
[----:B------:R-:W-:Y:S01]  /*2350*/  USHF.L.U32 UR22, UR22, 0x4, URZ ;  /* 0x0000000416167899 */ /* 0x000fe200080006ff */
[----:B------:R-:W-:Y:S01]  /*2360*/  LOP3.LUT R2, R2, 0x1800, RZ, 0xc0, !PT ;  /* 0x0000180002027812 */ /* 0x000fe200078ec0ff */
[----:B------:R-:W-:Y:S01]  /*2370*/  ULOP3.LUT UR4, UR4, 0x600000, URZ, 0xc0, !UPT ;  /* 0x0060000004047892 */ /* 0x000fe2000f8ec0ff */
[----:B------:R-:W-:Y:S01]  /*2380*/  LOP3.LUT R4, R4, 0x20, RZ, 0xc0, !PT ;  /* 0x0000002004047812 */ /* 0x000fe200078ec0ff */
[----:B------:R-:W-:Y:S01]  /*2390*/  ULOP3.LUT UR22, UR22, 0x40, URZ, 0xc0, !UPT ;  /* 0x0000004016167892 */ /* 0x000fe2000f8ec0ff */
[----:B------:R-:W-:Y:S01]  /*23a0*/  LOP3.LUT R2, R2, 0x70, R3, 0xf8, !PT ;  /* 0x0000007002027812 */ /* 0x000fe200078ef803 */
[----:B------:R-:W-:Y:S01]  /*23b0*/  IMAD.SHL.U32 R0, R0, 0x80, RZ ;  /* 0x0000008000007824 */ /* 0x000fe200078e00ff */
[----:B------:R-:W-:Y:S01]  /*23c0*/  LOP3.LUT R5, R4, 0x40, R5, 0xf8, !PT ;  /* 0x0000004004057812 */ /* 0x000fe200078ef805 */
[----:B------:R-:W-:Y:S01]  /*23d0*/  UIADD3 UR4, UPT, UPT, UR22, UR4, UR23 ;  /* 0x0000000416047290 */ /* 0x000fe2000fffe017 */
[----:B------:R-:W-:-:S02]  /*23e0*/  ELECT P0, URZ, PT ;  /* 0x0000000000ff782f */ /* 0x000fc40003800000 */
[----:B------:R-:W-:Y:S01]  /*23f0*/  LOP3.LUT R5, R2, R5, RZ, 0x3c, !PT ;  /* 0x0000000502057212 */ /* 0x000fe200078e3cff */
[----:B------:R-:W-:Y:S01]  /*2400*/  UMOV UR9, UR15 ;  /* 0x0000000f00097c82 */ /* 0x000fe20008000000 */
[----:B------:R-:W-:Y:S01]  /*2410*/  UMOV UR10, UR19 ;  /* 0x00000013000a7c82 */ /* 0x000fe20008000000 */
[----:B------:R-:W-:Y:S02]  /*2420*/  ISETP.LT.U32.AND P0, PT, R36, 0x20, P0 ;  /* 0x000000202400780c */ /* 0x000fe40000701070 */
[----:B------:R-:W-:Y:S02]  /*2430*/  LOP3.LUT R0, R5, 0x780, R0, 0xf8, !PT ;  /* 0x0000078005007812 */ /* 0x000fe400078ef800 */
[----:B------:R-:W-:Y:S01]  /*2440*/  LDTM.16dp32bit_t0_t15.x32 R4, tmem[UR4] ;  /* 0x00000004000479ee */ /* 0x000fe20008a80000 */
[----:B------:R-:W3:Y:S01]  /*2450*/  LDTM.16dp32bit_t16_t31.x32 R4, tmem[UR4+0x20] ;  /* 0x00002004000479ee */ /* 0x000ee20008aa0000 */
[----:B------:R-:W-:Y:S01]  /*2460*/  NOP ;  /* 0x0000000000007918 */ /* 0x000fe20000000000 */
[----:B------:R-:W-:-:S06]  /*2470*/  LOP3.LUT R2, R0, 0x10, RZ, 0x3c, !PT ;  /* 0x0000001000027812 */ /* 0x000fcc00078e3cff */
[----:B---3--:R-:W-:Y:S01]  /*2480*/  VOTEU.ANY UP1, P0 ;  /* 0x0000000000ff7886 */ /* 0x008fe20000020100 */
[----:B------:R-:W-:Y:S01]  /*2490*/  VOTEU.ANY UP0, P0 ;  /* 0x0000000000ff7886 */ /* 0x000fe20000000100 */
[----:B------:R-:W-:Y:S02]  /*24a0*/  F2FP.SATFINITE.E4M3.F32.PACK_AB_MERGE_C R6, R7, R6, RZ ;  /* 0x000000060706723e */ /* 0x000fe400048070ff */
[----:B------:R-:W-:Y:S02]  /*24b0*/  F2FP.SATFINITE.E4M3.F32.PACK_AB_MERGE_C R10, R11, R10, RZ ;  /* 0x0000000a0b0a723e */ /* 0x000fe400048070ff */
[----:B------:R-:W-:Y:S02]  /*24c0*/  F2FP.SATFINITE.E4M3.F32.PACK_AB_MERGE_C R14, R15, R14, RZ ;  /* 0x0000000e0f0e723e */ /* 0x000fe400048070ff */
[----:B------:R-:W-:Y:S02]  /*24d0*/  F2FP.SATFINITE.E4M3.F32.PACK_AB_MERGE_C R7, R19, R18, RZ ;  /* 0x000000121307723e */ /* 0x000fe400048070ff */
[----:B------:R-:W-:-:S02]  /*24e0*/  F2FP.SATFINITE.E4M3.F32.PACK_AB_MERGE_C R22, R23, R22, RZ ;  /* 0x000000161716723e */ /* 0x000fc400048070ff */
[----:B------:R-:W-:Y:S02]  /*24f0*/  F2FP.SATFINITE.E4M3.F32.PACK_AB_MERGE_C R26, R27, R26, RZ ;  /* 0x0000001a1b1a723e */ /* 0x000fe400048070ff */
[----:B------:R-:W-:Y:S02]  /*2500*/  F2FP.SATFINITE.E4M3.F32.PACK_AB_MERGE_C R30, R31, R30, RZ ;  /* 0x0000001e1f1e723e */ /* 0x000fe400048070ff */
[----:B------:R-:W-:Y:S02]  /*2510*/  F2FP.SATFINITE.E4M3.F32.PACK_AB_MERGE_C R34, R35, R34, RZ ;  /* 0x000000222322723e */ /* 0x000fe400048070ff */
[----:B------:R-:W-:Y:S02]  /*2520*/  F2FP.SATFINITE.E4M3.F32.PACK_AB_MERGE_C R4, R5, R4, R6 ;  /* 0x000000040504723e */ /* 0x000fe40004807006 */
[----:B------:R-:W-:Y:S02]  /*2530*/  F2FP.SATFINITE.E4M3.F32.PACK_AB_MERGE_C R5, R9, R8, R10 ;  /* 0x000000080905723e */ /* 0x000fe4000480700a */
[----:B------:R-:W-:-:S02]  /*2540*/  F2FP.SATFINITE.E4M3.F32.PACK_AB_MERGE_C R6, R13, R12, R14 ;  /* 0x0000000c0d06723e */ /* 0x000fc4000480700e */
[----:B------:R-:W-:Y:S02]  /*2550*/  F2FP.SATFINITE.E4M3.F32.PACK_AB_MERGE_C R7, R17, R16, R7 ;  /* 0x000000101107723e */ /* 0x000fe40004807007 */
[----:B------:R-:W-:Y:S02]  /*2560*/  F2FP.SATFINITE.E4M3.F32.PACK_AB_MERGE_C R20, R21, R20, R22 ;  /* 0x000000141514723e */ /* 0x000fe40004807016 */
[----:B------:R-:W-:Y:S01]  /*2570*/  F2FP.SATFINITE.E4M3.F32.PACK_AB_MERGE_C R21, R25, R24, R26 ;  /* 0x000000181915723e */ /* 0x000fe2000480701a */
[----:B--2---:R2:W-:Y:S01]  /*2580*/  STS.128 [R0+UR8], R4 ;  /* 0x0000000400007988 */ /* 0x0045e20008000c08 */
[----:B------:R-:W-:Y:S02]  /*2590*/  F2FP.SATFINITE.E4M3.F32.PACK_AB_MERGE_C R22, R29, R28, R30 ;  /* 0x0000001c1d16723e */ /* 0x000fe4000480701e */
[----:B------:R-:W-:-:S05]  /*25a0*/  F2FP.SATFINITE.E4M3.F32.PACK_AB_MERGE_C R23, R33, R32, R34 ;  /* 0x000000202117723e */ /* 0x000fca0004807022 */
[----:B------:R2:W-:Y:S01]  /*25b0*/  STS.128 [R2+UR8], R20 ;  /* 0x0000001402007988 */ /* 0x0005e20008000c08 */
[----:B------:R3:W-:Y:S06]  /*25c0*/  MEMBAR.ALL.CTA ;  /* 0x0000000000007992 */ /* 0x0007ec0000008000 */
[----:B---3--:R-:W3:Y:S02]  /*25d0*/  FENCE.VIEW.ASYNC.S ;  /* 0x00000000000073c6 */ /* 0x008ee40000000000 */
[----:B---3--:R-:W-:Y:S06]  /*25e0*/  BAR.SYNC.DEFER_BLOCKING 0x0 ;  /* 0x0000000000007b1d */ /* 0x008fec0000010000 */
[----:B------:R2:W-:Y:S01]  /*25f0*/  @UP1 UTMASTG.2D [UR8], [UR20] ;  /* 0x00000008140013b5 */ /* 0x0005e20008008000 */
[----:B------:R0:W-:Y:S01]  /*2600*/  UTMACMDFLUSH ;  /* 0x00000000000079b7 */ /* 0x0001e20000000000 */
[----:B------:R-:W-:-:S04]  /*2610*/  DEPBAR.LE SB0, 0x0 ;  /* 0x000080000000791a */ /* 0x000fc80000000000 */
[----:B------:R-:W-:Y:S08]  /*2620*/  BAR.SYNC.DEFER_BLOCKING 0x0 ;  /* 0x0000000000007b1d */ /* 0x000ff00000010000 */
[----:B------:R-:W-:Y:S06]  /*2630*/  BAR.SYNC.DEFER_BLOCKING 0x0 ;  /* 0x0000000000007b1d */ /* 0x000fec0000010000 */
[----:B--2---:R-:W-:Y:S05]  /*2640*/  @P2 BRA `(.L_x_76) ;  /* 0x0000000000a02947 */ /* 0x004fea0003800000 */
[----:B------:R-:W2:Y:S01]  /*2650*/  S2UR UR5, SR_CgaCtaId ;  /* 0x00000000000579c3 */ /* 0x000ea20000008800 */
[----:B------:R-:W-:Y:S01]  /*2660*/  NOP ;  /* 0x0000000000007918 */ /* 0x000fe20000000000 */
[----:B------:R-:W-:Y:S01]  /*2670*/  UMOV UR4, 0x50 ;  /* 0x0000005000047882 */ /* 0x000fe20000000000 */
[----:B------:R-:W-:Y:S02]  /*2680*/  IMAD.U32 R0, RZ, RZ, UR23 ;  /* 0x00000017ff007e24 */ /* 0x000fe4000f8e00ff */
[----:B------:R-:W-:Y:S02]  /*2690*/  IMAD.MOV.U32 R3, RZ, RZ, 0xf ;  /* 0x0000000fff037424 */ /* 0x000fe400078e00ff */
[----:B------:R-:W-:Y:S01]  /*26a0*/  IMAD.MOV.U32 R7, RZ, RZ, 0x1 ;  /* 0x00000001ff077424 */ /* 0x000fe200078e00ff */
[----:B------:R-:W-:-:S04]  /*26b0*/  LOP3.LUT R0, R0, 0xffff, RZ, 0xc0, !PT ;  /* 0x0000ffff00007812 */ /* 0x000fc800078ec0ff */
[----:B------:R-:W-:-:S05]  /*26c0*/  SHF.R.U32.HI R0, RZ, 0x5, R0 ;  /* 0x00000005ff007819 */ /* 0x000fca0000011600 */
[----:B------:R-:W-:Y:S01]  /*26d0*/  VIADD R2, R0, 0x10 ;  /* 0x0000001000027836 */ /* 0x000fe20000000000 */
[----:B------:R-:W-:Y:S01]  /*26e0*/  SHF.L.U32 R0, R3, R0, RZ ;  /* 0x0000000003007219 */ /* 0x000fe200000006ff */
[----:B--2---:R-:W-:-:S03]  /*26f0*/  ULEA UR6, UR5, UR4, 0x18 ;  /* 0x0000000405067291 */ /* 0x004fc6000f8ec0ff */
[----:B------:R-:W-:-:S04]  /*2700*/  SHF.L.U32 R3, R7, R2, RZ ;  /* 0x0000000207037219 */ /* 0x000fc800000006ff */
[----:B------:R-:W-:Y:S02]  /*2710*/  LOP3.LUT R0, R3, R0, RZ, 0xfc, !PT ;  /* 0x0000000003007212 */ /* 0x000fe400078efcff */
[----:B------:R-:W2:Y:S02]  /*2720*/  LDS R5, [UR6] ;  /* 0x00000006ff057984 */ /* 0x000ea40008000800 */
[C---:B------:R-:W-:Y:S02]  /*2730*/  LOP3.LUT R2, R0.reuse, 0xffff, RZ, 0xc0, !PT ;  /* 0x0000ffff00027812 */ /* 0x040fe400078ec0ff */
[----:B--2---:R-:W-:-:S04]  /*2740*/  LOP3.LUT R3, R0, 0xffff, R5, 0x80, !PT ;  /* 0x0000ffff00037812 */ /* 0x004fc800078e8005 */
[----:B------:R-:W-:-:S13]  /*2750*/  ISETP.NE.AND P0, PT, R3, R2, PT ;  /* 0x000000020300720c */ /* 0x000fda0003f05270 */
[----:B------:R-:W-:Y:S05]  /*2760*/  @P0 BRA `(.L_x_77) ;  /* 0x0000000000500947 */ /* 0x000fea0003800000 */
[----:B------:R-:W-:Y:S02]  /*2770*/  SHF.R.U32.HI R5, RZ, 0x10, R5 ;  /* 0x00000010ff057819 */ /* 0x000fe40000011605 */
[----:B------:R-:W-:-:S04]  /*2780*/  SHF.R.U32.HI R2, RZ, 0x10, R0 ;  /* 0x00000010ff027819 */ /* 0x000fc80000011600 */
[----:B------:R-:W-:-:S04]  /*2790*/  LOP3.LUT R5, R5, R2, RZ, 0xc0, !PT ;  /* 0x0000000205057212 */ /* 0x000fc800078ec0ff */
[----:B------:R-:W-:-:S13]  /*27a0*/  ISETP.NE.AND P0, PT, R5, R2, PT ;  /* 0x000000020500720c */ /* 0x000fda0003f05270 */
[----:B------:R-:W-:Y:S05]  /*27b0*/  @P0 BRA `(.L_x_78) ;  /* 0x0000000000300947 */ /* 0x000fea0003800000 */
[----:B------:R-:W-:Y:S01]  /*27c0*/  R2UR UR4, R0 ;  /* 0x00000000000472ca */ /* 0x000fe200000e0000 */
[----:B------:R-:W-:Y:S01]  /*27d0*/  VOTEU.ANY UR5, UPT, PT ;  /* 0x0000000000057886 */ /* 0x000fe200038e0100 */
[----:B------:R-:W2:Y:S01]  /*27e0*/  S2R R0, SR_LANEID ;  /* 0x0000000000007919 */ /* 0x000ea20000000000 */
[----:B------:R-:W-:-:S10]  /*27f0*/  UFLO.U32 UR5, UR5 ;  /* 0x00000005000572bd */ /* 0x000fd400080e0000 */
[----:B------:R-:W-:-:S06]  /*2800*/  ULOP3.LUT UR4, URZ, UR4, URZ, 0x33, !UPT ;  /* 0x00000004ff047292 */ /* 0x000fcc000f8e33ff */
[----:B------:R-:W-:-:S04]  /*2810*/  IMAD.U32 R2, RZ, RZ, UR4 ;  /* 0x00000004ff027e24 */ /* 0x000fc8000f8e00ff */
[----:B------:R-:W3:Y:S02]  /*2820*/  REDUX UR7, R2 ;  /* 0x00000000020773c4 */ /* 0x000ee40000000000 */
[----:B------:R4:W-:Y:S01]  /*2830*/  UTCATOMSWS.AND URZ, UR4 ;  /* 0x0000000400ff79e3 */ /* 0x0009e20008000000 */
[----:B--2---:R-:W-:Y:S01]  /*2840*/  ISETP.EQ.U32.AND P0, PT, R0, UR5, PT ;  /* 0x0000000500007c0c */ /* 0x004fe2000bf02070 */
[----:B---3--:R-:W-:-:S12]  /*2850*/  IMAD.U32 R0, RZ, RZ, UR7 ;  /* 0x00000007ff007e24 */ /* 0x008fd8000f8e00ff */
[----:B------:R4:W-:Y:S01]  /*2860*/  @P0 ATOMS.AND RZ, [UR6], R0 ;  /* 0x00000000ffff098c */ /* 0x0009e2000a800006 */
[----:B------:R-:W-:Y:S05]  /*2870*/  BRA `(.L_x_76) ;  /* 0x0000000000147947 */ /* 0x000fea0003800000 */
.L_x_78:
[----:B------:R-:W-:-:S07]  /*2880*/  MOV R2, 0x28a0 ;  /* 0x000028a000027802 */ /* 0x000fce0000000f00 */
[----:B-1----:R-:W-:Y:S05]  /*2890*/  CALL.REL.NOINC `($__internal_0_$__cuda_sm10x_tcgen05_guardrail_trap_col_being_dealloced_not_returned_by_alloc) ;  /* 0x0000000000447944 */ /* 0x002fea0003c00000 */
[----:B------:R-:W-:Y:S05]  /*28a0*/  BRA `(.L_x_76) ;  /* 0x0000000000087947 */ /* 0x000fea0003800000 */
.L_x_77:
[----:B------:R-:W-:-:S07]  /*28b0*/  MOV R2, 0x28d0 ;  /* 0x000028d000027802 */ /* 0x000fce0000000f00 */
[----:B-1----:R-:W-:Y:S05]  /*28c0*/  CALL.REL.NOINC `($__internal_2_$__cuda_sm10x_tcgen05_guardrail_trap_unallocated_columns_being_dealloced) ;  /* 0x0000000000507944 */ /* 0x002fea0003c00000 */
.L_x_76:
[----:B------:R-:W-:Y:S01]  /*28d0*/  NOP ;  /* 0x0000000000007918 */ /* 0x000fe20000000000 */
[----:B----4-:R-:W-:Y:S05]  /*28e0*/  EXIT ;  /* 0x000000000000794d */ /* 0x010fea0003800000 */
.L_x_61:
[----:B------:R-:W2:Y:S02]  /*28f0*/  SYNCS.PHASECHK.TRANS64.TRYWAIT P0, [UR8+0x6000], RZ ;  /* 0x006000ffff0075a7 */ /* 0x000ea40008001108 */
[----:B--2---:R-:W-:Y:S05]  /*2900*/  @!P0 BRA `(.L_x_61) ;  /* 0xfffffffc00f88947 */ /* 0x004fea000383ffff */
[----:B------:R-:W-:Y:S05]  /*2910*/  BRA `(.L_x_79) ;  /* 0xfffffff000b87947 */ /* 0x000fea000383ffff */
.L_x_63:
[----:B------:R-:W2:Y:S02]  /*2920*/  SYNCS.PHASECHK.TRANS64.TRYWAIT P1, [UR8+0x6020], RZ ;  /* 0x006020ffff0075a7 */ /* 0x000ea40008021108 */
[----:B--2---:R-:W-:Y:S05]  /*2930*/  @!P1 BRA `(.L_x_63) ;  /* 0xfffffffc00f89947 */ /* 0x004fea000383ffff */
[----:B------:R-:W-:Y:S05]  /*2940*/  BRA `(.L_x_80) ;  /* 0xfffffff400087947 */ /* 0x000fea000383ffff */
.L_x_64:
[----:B------:R-:W3:Y:S02]  /*2950*/  SYNCS.PHASECHK.TRANS64.TRYWAIT P0, [UR9+0x6000], R2 ;  /* 0x00600002ff0075a7 */ /* 0x000ee40008001109 */
[----:B---3--:R-:W-:Y:S05]  /*2960*/  @!P0 BRA `(.L_x_64) ;  /* 0xfffffffc00f88947 */ /* 0x008fea000383ffff */
[----:B------:R-:W-:Y:S05]  /*2970*/  BRA `(.L_x_81) ;  /* 0xfffffff400887947 */ /* 0x000fea000383ffff */
.L_x_66:
[----:B------:R-:W3:Y:S02]  /*2980*/  SYNCS.PHASECHK.TRANS64.TRYWAIT P0, [UR9+0x6020], R2 ;  /* 0x00602002ff0075a7 */ /* 0x000ee40008001109 */
[----:B---3--:R-:W-:Y:S05]  /*2990*/  @!P0 BRA `(.L_x_66) ;  /* 0xfffffffc00f88947 */ /* 0x008fea000383ffff */
[----:B------:R-:W-:Y:S05]  /*29a0*/  BRA `(.L_x_82) ;  /* 0xfffffff400d47947 */ /* 0x000fea000383ffff */
        .weak           $__internal_0_$__cuda_sm10x_tcgen05_guardrail_trap_col_being_dealloced_not_returned_by_alloc
        .type           $__internal_0_$__cuda_sm10x_tcgen05_guardrail_trap_col_being_dealloced_not_returned_by_alloc,@function
        .size           $__internal_0_$__cuda_sm10x_tcgen05_guardrail_trap_col_being_dealloced_not_returned_by_alloc,($__internal_1_$__cuda_sm10x_tcgen05_guardrail_trap_phase_invalid_during_alloc - $__internal_0_$__cuda_sm10x_tcgen05_guardrail_trap_col_being_dealloced_not_returned_by_alloc)
$__internal_0_$__cuda_sm10x_tcgen05_guardrail_trap_col_being_dealloced_not_returned_by_alloc:
[----:B------:R-:W-:Y:S05]  /*29b0*/  BPT.TRAP 0x1 ;  /* 0x000000040000795c */ /* 0x000fea0000300000 */
[----:B------:R-:W-:-:S04]  /*29c0*/  IMAD.MOV.U32 R3, RZ, RZ, 0x0 ;  /* 0x00000000ff037424 */ /* 0x000fc800078e00ff */
[----:B------:R-:W-:Y:S05]  /*29d0*/  RET.REL.NODEC R2 `(gluon_tcgen05) ;  /* 0xffffffd402887950 */ /* 0x000fea0003c3ffff */
        .weak           $__internal_1_$__cuda_sm10x_tcgen05_guardrail_trap_phase_invalid_during_alloc
        .type           $__internal_1_$__cuda_sm10x_tcgen05_guardrail_trap_phase_invalid_during_alloc,@function
        .size           $__internal_1_$__cuda_sm10x_tcgen05_guardrail_trap_phase_invalid_during_alloc,($__internal_2_$__cuda_sm10x_tcgen05_guardrail_trap_unallocated_columns_being_dealloced - $__internal_1_$__cuda_sm10x_tcgen05_guardrail_trap_phase_invalid_during_alloc)
$__internal_1_$__cuda_sm10x_tcgen05_guardrail_trap_phase_invalid_during_alloc:
[----:B------:R-:W-:Y:S05]  /*29e0*/  BPT.TRAP 0x1 ;  /* 0x000000040000795c */ /* 0x000fea0000300000 */
[----:B------:R-:W-:-:S04]  /*29f0*/  IMAD.MOV.U32 R3, RZ, RZ, 0x0 ;  /* 0x00000000ff037424 */ /* 0x000fc800078e00ff */
[----:B------:R-:W-:Y:S05]  /*2a00*/  RET.REL.NODEC R2 `(gluon_tcgen05) ;  /* 0xffffffd4027c7950 */ /* 0x000fea0003c3ffff */
        .weak           $__internal_2_$__cuda_sm10x_tcgen05_guardrail_trap_unallocated_columns_being_dealloced
        .type           $__internal_2_$__cuda_sm10x_tcgen05_guardrail_trap_unallocated_columns_being_dealloced,@function
        .size           $__internal_2_$__cuda_sm10x_tcgen05_guardrail_trap_unallocated_columns_being_dealloced,(.L_x_86 - $__internal_2_$__cuda_sm10x_tcgen05_guardrail_trap_unallocated_columns_being_dealloced)
$__internal_2_$__cuda_sm10x_tcgen05_guardrail_trap_unallocated_columns_being_dealloced:
[----:B------:R-:W-:Y:S05]  /*2a10*/  BPT.TRAP 0x1 ;  /* 0x000000040000795c */ /* 0x000fea0000300000 */
[----:B------:R-:W-:-:S04]  /*2a20*/  IMAD.MOV.U32 R3, RZ, RZ, 0x0 ;  /* 0x00000000ff037424 */ /* 0x000fc800078e00ff */
[----:B------:R-:W-:Y:S05]  /*2a30*/  RET.REL.NODEC R2 `(gluon_tcgen05) ;  /* 0xffffffd402707950 */ /* 0x000fea0003c3ffff */
.L_x_83:
[----:B------:R-:W-:-:S00]  /*2a40*/  BRA `(.L_x_83) ;  /* 0xfffffffc00fc7947 */ /* 0x000fc0000383ffff */
[----:B------:R-:W-:-:S00]  /*2a50*/  NOP ;  /* 0x0000000000007918 */ /* 0x000fc00000000000 */
        /* <DEDUP_REMOVED lines=10> */
.L_x_86:


//--------------------- .nv.shared.gluon_tcgen05  --------------------------
	.section	.nv.shared.gluon_tcgen05,"aw",@nobits
	.sectionflags	@""
	.align	16
	.zero		1024


//--------------------- .nv.shared.reserved.0     --------------------------
	.section	.nv.shared.reserved.0,"aw",@nobits
	.align	8
	.weak		__nv_reservedSMEM_offset_0_alias
	.size		__nv_reservedSMEM_offset_0_alias, 0, 64
	.other		__nv_reservedSMEM_offset_0_alias,@"STO_CUDA_RESERVED_SHARED STV_DEFAULT"
__nv_reservedSMEM_offset_0_alias:
	.zero		0
.nv.shared.reserved.0:
	.zero		64
	.weak		__nv_reservedSMEM_allocation_phase
	.type		__nv_reservedSMEM_allocation_phase,@object
	.size		__nv_reservedSMEM_allocation_phase,(.L_0 - __nv_reservedSMEM_allocation_phase)
__nv_reservedSMEM_allocation_phase:
	.zero		1
.L_0:
	.zero		7
	.weak		__nv_reservedSMEM_devtool_atexit_pc
	.type		__nv_reservedSMEM_devtool_atexit_pc,@object
	.size		__nv_reservedSMEM_devtool_atexit_pc,(__nv_reservedSMEM_allocation_mask - __nv_reservedSMEM_devtool_atexit_pc)
__nv_reservedSMEM_devtool_atexit_pc:
	.zero		8
	.weak		__nv_reservedSMEM_allocation_mask
	.type		__nv_reservedSMEM_allocation_mask,@object
	.size		__nv_reservedSMEM_allocation_mask,(.L_2 - __nv_reservedSMEM_allocation_mask)
__nv_reservedSMEM_allocation_mask:
	.zero		4
.L_2:


//--------------------- .nv.constant0.gluon_tcgen05 --------------------------
	.section	.nv.constant0.gluon_tcgen05,"a",@progbits
	.sectionflags	@""
	.align	4
.nv.constant0.gluon_tcgen05:
	.zero		976


//--------------------- SYMBOLS --------------------------

	.type		.nv.reservedSmem.offset0,@object
	.size		.nv.reservedSmem.offset0,0x4
	.type		.nv.reservedSmem.cap,@object
	.size		.nv.reservedSmem.cap,0x4
